//
// Generated by NVIDIA NVVM Compiler
//
// Compiler Build ID: CL-36424714
// Cuda compilation tools, release 13.0, V13.0.88
// Based on NVVM 20.0.0
//

.version 9.0
.target sm_100
.address_size 64

	// .globl	_Z7computefiifffffffffffffffffffff
.extern .func  (.param .b32 func_retval0) vprintf
(
	.param .b64 vprintf_param_0,
	.param .b64 vprintf_param_1
)
;
.global .align 1 .b8 $str[7] = {37, 46, 49, 55, 103, 10};

.visible .entry _Z7computefiifffffffffffffffffffff(
	.param .f32 _Z7computefiifffffffffffffffffffff_param_0,
	.param .u32 _Z7computefiifffffffffffffffffffff_param_1,
	.param .u32 _Z7computefiifffffffffffffffffffff_param_2,
	.param .f32 _Z7computefiifffffffffffffffffffff_param_3,
	.param .f32 _Z7computefiifffffffffffffffffffff_param_4,
	.param .f32 _Z7computefiifffffffffffffffffffff_param_5,
	.param .f32 _Z7computefiifffffffffffffffffffff_param_6,
	.param .f32 _Z7computefiifffffffffffffffffffff_param_7,
	.param .f32 _Z7computefiifffffffffffffffffffff_param_8,
	.param .f32 _Z7computefiifffffffffffffffffffff_param_9,
	.param .f32 _Z7computefiifffffffffffffffffffff_param_10,
	.param .f32 _Z7computefiifffffffffffffffffffff_param_11,
	.param .f32 _Z7computefiifffffffffffffffffffff_param_12,
	.param .f32 _Z7computefiifffffffffffffffffffff_param_13,
	.param .f32 _Z7computefiifffffffffffffffffffff_param_14,
	.param .f32 _Z7computefiifffffffffffffffffffff_param_15,
	.param .f32 _Z7computefiifffffffffffffffffffff_param_16,
	.param .f32 _Z7computefiifffffffffffffffffffff_param_17,
	.param .f32 _Z7computefiifffffffffffffffffffff_param_18,
	.param .f32 _Z7computefiifffffffffffffffffffff_param_19,
	.param .f32 _Z7computefiifffffffffffffffffffff_param_20,
	.param .f32 _Z7computefiifffffffffffffffffffff_param_21,
	.param .f32 _Z7computefiifffffffffffffffffffff_param_22,
	.param .f32 _Z7computefiifffffffffffffffffffff_param_23
)
{
	.local .align 8 .b8 	__local_depot0[8];
	.reg .b64 	%SP;
	.reg .b64 	%SPL;
	.reg .pred 	%p<38>;
	.reg .b32 	%r<34>;
	.reg .b32 	%f<245>;
	.reg .b64 	%rd<5>;
	.reg .b64 	%fd<2>;

	mov.u64 	%SPL, __local_depot0;
	cvta.local.u64 	%SP, %SPL;
	ld.param.f32 	%f243, [_Z7computefiifffffffffffffffffffff_param_0];
	ld.param.u32 	%r12, [_Z7computefiifffffffffffffffffffff_param_1];
	ld.param.u32 	%r13, [_Z7computefiifffffffffffffffffffff_param_2];
	ld.param.f32 	%f44, [_Z7computefiifffffffffffffffffffff_param_4];
	ld.param.f32 	%f46, [_Z7computefiifffffffffffffffffffff_param_6];
	ld.param.f32 	%f47, [_Z7computefiifffffffffffffffffffff_param_7];
	ld.param.f32 	%f48, [_Z7computefiifffffffffffffffffffff_param_8];
	ld.param.f32 	%f49, [_Z7computefiifffffffffffffffffffff_param_9];
	ld.param.f32 	%f50, [_Z7computefiifffffffffffffffffffff_param_10];
	ld.param.f32 	%f51, [_Z7computefiifffffffffffffffffffff_param_11];
	ld.param.f32 	%f52, [_Z7computefiifffffffffffffffffffff_param_12];
	ld.param.f32 	%f53, [_Z7computefiifffffffffffffffffffff_param_13];
	ld.param.f32 	%f54, [_Z7computefiifffffffffffffffffffff_param_14];
	ld.param.f32 	%f55, [_Z7computefiifffffffffffffffffffff_param_15];
	ld.param.f32 	%f56, [_Z7computefiifffffffffffffffffffff_param_16];
	ld.param.f32 	%f57, [_Z7computefiifffffffffffffffffffff_param_17];
	ld.param.f32 	%f58, [_Z7computefiifffffffffffffffffffff_param_18];
	ld.param.f32 	%f59, [_Z7computefiifffffffffffffffffffff_param_22];
	ld.param.f32 	%f60, [_Z7computefiifffffffffffffffffffff_param_23];
	setp.lt.s32 	%p1, %r12, 1;
	@%p1 bra 	$L__BB0_20;
	ld.param.f32 	%f237, [_Z7computefiifffffffffffffffffffff_param_5];
	ld.param.f32 	%f236, [_Z7computefiifffffffffffffffffffff_param_3];
	mov.f32 	%f61, 0f00000000;
	mul.rn.f32 	%f62, %f61, %f61;
	fma.rn.f32 	%f63, %f62, 0f00000000, 0f00000000;
	fma.rn.f32 	%f64, %f62, 0fB94D4153, 0f3C0885E4;
	fma.rn.f32 	%f65, %f64, %f62, 0fBE2AAAA8;
	fma.rn.f32 	%f66, %f65, %f63, 0f00000000;
	sub.f32 	%f1, %f236, %f66;
	div.rn.f32 	%f67, %f44, %f237;
	div.rn.f32 	%f68, %f67, 0f99B1495C;
	sub.f32 	%f69, %f68, %f46;
	abs.f32 	%f70, %f69;
	mov.f32 	%f71, 0f827B403A;
	sub.f32 	%f72, %f71, %f70;
	add.f32 	%f2, %f72, 0f8261B752;
	add.f32 	%f73, %f49, %f50;
	add.f32 	%f74, %f73, 0f0287DFF0;
	sub.f32 	%f75, %f48, %f74;
	sub.f32 	%f76, %f75, %f47;
	add.f32 	%f77, %f76, 0f611124F2;
	mov.f32 	%f78, 0f00000304;
	div.rn.f32 	%f3, %f78, %f77;
	mov.f32 	%f79, 0f00000009;
	div.rn.f32 	%f80, %f79, %f52;
	add.f32 	%f81, %f80, %f53;
	mov.f32 	%f82, 0f8587CDF8;
	div.rn.f32 	%f83, %f82, %f81;
	div.rn.f32 	%f4, %f51, %f83;
	add.f32 	%f5, %f56, 0f8F980C0E;
	mov.f32 	%f84, 0f9E79E85B;
	sub.f32 	%f85, %f84, %f57;
	add.f32 	%f6, %f85, 0fF81351DD;
	mov.f32 	%f86, 0f79EDCC65;
	div.rn.f32 	%f87, %f86, %f58;
	add.f32 	%f88, %f87, 0f022CD296;
	abs.f32 	%f7, %f88;
	abs.f32 	%f8, %f6;
	mul.f32 	%f9, %f7, 0f4B000000;
	neg.f32 	%f10, %f7;
	mov.b32 	%r1, %f7;
	add.f32 	%f11, %f7, %f7;
	mov.b32 	%r15, %f8;
	mov.b32 	%r16, %f9;
	and.b32  	%r17, %r16, -8388608;
	and.b32  	%r18, %r15, 8388607;
	or.b32  	%r2, %r18, 1065353216;
	and.b32  	%r19, %r16, 8388607;
	or.b32  	%r20, %r19, 1065353216;
	mov.b32 	%f12, %r2;
	mov.b32 	%f89, %r20;
	rcp.approx.ftz.f32 	%f13, %f89;
	sub.s32 	%r21, %r15, %r17;
	add.s32 	%r22, %r21, 192937984;
	and.b32  	%r3, %r22, -8388608;
	neg.f32 	%f14, %f89;
	mov.b32 	%f90, %r17;
	setp.leu.f32 	%p2, %f7, 0f00000000;
	setp.gt.u32 	%p3, %r15, 2139095039;
	selp.f32 	%f91, 0f7FFFFFFF, %f90, %p3;
	selp.f32 	%f15, 0f7FFFFFFF, %f91, %p2;
	div.rn.f32 	%f92, %f59, %f60;
	abs.f32 	%f16, %f92;
	setp.lt.f32 	%p4, %f16, 0f00000000;
	selp.f32 	%f17, 0f00000000, %f16, %p4;
	min.f32 	%f18, %f16, 0f00000000;
	selp.f32 	%f19, 0f3F6EE581, 0f3FEEE581, %p4;
	mov.b32 	%r4, %f92;
	setp.lt.s32 	%p5, %r4, 0;
	selp.f32 	%f20, 0f4016CBE4, 0f3F490FDB, %p5;
	selp.f32 	%f21, 0f40490FDB, 0f00000000, %p5;
	add.f32 	%f22, %f16, 0f00000000;
	abs.f32 	%f23, %f22;
	mov.b32 	%r31, 0;
	sqrt.rn.f32 	%f94, %f4;
	div.rn.f32 	%f215, %f18, %f17;
$L__BB0_2:
	setp.neu.f32 	%p6, %f243, %f1;
	@%p6 bra 	$L__BB0_19;
	setp.lt.s32 	%p7, %r13, 1;
	add.f32 	%f93, %f2, %f243;
	sub.f32 	%f243, %f93, %f3;
	@%p7 bra 	$L__BB0_5;
	abs.f32 	%f95, %f94;
	setp.gt.f32 	%p8, %f95, 0f3F800000;
	rcp.approx.ftz.f32 	%f96, %f95;
	selp.f32 	%f97, %f96, %f95, %p8;
	mul.f32 	%f98, %f97, %f97;
	fma.rn.f32 	%f99, %f98, 0f3B2090AA, 0fBC6BE14F;
	fma.rn.f32 	%f100, %f99, %f98, 0f3D23397E;
	fma.rn.f32 	%f101, %f100, %f98, 0fBD948A7A;
	fma.rn.f32 	%f102, %f101, %f98, 0f3DD76B21;
	fma.rn.f32 	%f103, %f102, %f98, 0fBE111E88;
	fma.rn.f32 	%f104, %f103, %f98, 0f3E4CAF60;
	fma.rn.f32 	%f105, %f104, %f98, 0fBEAAAA27;
	mul.f32 	%f106, %f98, %f105;
	fma.rn.f32 	%f107, %f106, %f97, %f97;
	neg.f32 	%f108, %f107;
	fma.rn.f32 	%f109, 0f3F6EE581, 0f3FD774EB, %f108;
	selp.f32 	%f110, %f109, %f107, %p8;
	setp.num.f32 	%p9, %f95, %f95;
	copysign.f32 	%f111, %f94, %f110;
	selp.f32 	%f112, %f111, %f110, %p9;
	mov.f32 	%f113, 0fDBC4ED4B;
	div.rn.f32 	%f114, %f113, %f112;
	abs.f32 	%f115, %f114;
	setp.gt.f32 	%p10, %f115, 0f3F800000;
	rcp.approx.ftz.f32 	%f116, %f115;
	selp.f32 	%f117, %f116, %f115, %p10;
	mul.f32 	%f118, %f117, %f117;
	fma.rn.f32 	%f119, %f118, 0f3B2090AA, 0fBC6BE14F;
	fma.rn.f32 	%f120, %f119, %f118, 0f3D23397E;
	fma.rn.f32 	%f121, %f120, %f118, 0fBD948A7A;
	fma.rn.f32 	%f122, %f121, %f118, 0f3DD76B21;
	fma.rn.f32 	%f123, %f122, %f118, 0fBE111E88;
	fma.rn.f32 	%f124, %f123, %f118, 0f3E4CAF60;
	fma.rn.f32 	%f125, %f124, %f118, 0fBEAAAA27;
	mul.f32 	%f126, %f118, %f125;
	fma.rn.f32 	%f127, %f126, %f117, %f117;
	neg.f32 	%f128, %f127;
	fma.rn.f32 	%f129, 0f3F6EE581, 0f3FD774EB, %f128;
	selp.f32 	%f130, %f129, %f127, %p10;
	setp.num.f32 	%p11, %f115, %f115;
	copysign.f32 	%f131, %f114, %f130;
	selp.f32 	%f132, %f131, %f130, %p11;
	abs.f32 	%f133, %f132;
	setp.gt.f32 	%p12, %f133, 0f3F800000;
	rcp.approx.ftz.f32 	%f134, %f133;
	selp.f32 	%f135, %f134, %f133, %p12;
	mul.f32 	%f136, %f135, %f135;
	fma.rn.f32 	%f137, %f136, 0f3B2090AA, 0fBC6BE14F;
	fma.rn.f32 	%f138, %f137, %f136, 0f3D23397E;
	fma.rn.f32 	%f139, %f138, %f136, 0fBD948A7A;
	fma.rn.f32 	%f140, %f139, %f136, 0f3DD76B21;
	fma.rn.f32 	%f141, %f140, %f136, 0fBE111E88;
	fma.rn.f32 	%f142, %f141, %f136, 0f3E4CAF60;
	fma.rn.f32 	%f143, %f142, %f136, 0fBEAAAA27;
	mul.f32 	%f144, %f136, %f143;
	fma.rn.f32 	%f145, %f144, %f135, %f135;
	neg.f32 	%f146, %f145;
	fma.rn.f32 	%f147, 0f3F6EE581, 0f3FD774EB, %f146;
	selp.f32 	%f148, %f147, %f145, %p12;
	setp.num.f32 	%p13, %f133, %f133;
	copysign.f32 	%f149, %f132, %f148;
	selp.f32 	%f150, %f149, %f148, %p13;
	abs.f32 	%f151, %f150;
	cvt.rmi.f32.f32 	%f152, %f151;
	setp.lt.f32 	%p14, %f152, 0f00800000;
	mul.f32 	%f153, %f152, 0f4B000000;
	selp.f32 	%f154, %f153, %f152, %p14;
	selp.f32 	%f155, 0fC1B80000, 0f00000000, %p14;
	mov.b32 	%r23, %f154;
	add.s32 	%r24, %r23, -1059760811;
	and.b32  	%r25, %r24, -8388608;
	sub.s32 	%r26, %r23, %r25;
	mov.b32 	%f156, %r26;
	cvt.rn.f32.s32 	%f157, %r25;
	fma.rn.f32 	%f158, %f157, 0f34000000, %f155;
	add.f32 	%f159, %f156, 0fBF800000;
	fma.rn.f32 	%f160, %f159, 0fBE055027, 0f3E1039F6;
	fma.rn.f32 	%f161, %f160, %f159, 0fBDF8CDCC;
	fma.rn.f32 	%f162, %f161, %f159, 0f3E0F2955;
	fma.rn.f32 	%f163, %f162, %f159, 0fBE2AD8B9;
	fma.rn.f32 	%f164, %f163, %f159, 0f3E4CED0B;
	fma.rn.f32 	%f165, %f164, %f159, 0fBE7FFF22;
	fma.rn.f32 	%f166, %f165, %f159, 0f3EAAAA78;
	fma.rn.f32 	%f167, %f166, %f159, 0fBF000000;
	mul.f32 	%f168, %f159, %f167;
	fma.rn.f32 	%f169, %f168, %f159, %f159;
	fma.rn.f32 	%f170, %f158, 0f3F317218, %f169;
	setp.gt.u32 	%p15, %r23, 2139095039;
	fma.rn.f32 	%f171, %f154, 0f7F800000, 0f7F800000;
	selp.f32 	%f172, %f171, %f170, %p15;
	setp.eq.f32 	%p16, %f154, 0f00000000;
	mul.f32 	%f173, %f172, 0f3EDE5BD9;
	mov.f32 	%f174, 0f00000000;
	div.rn.f32 	%f175, %f174, %f173;
	selp.f32 	%f243, 0f80000000, %f175, %p16;
$L__BB0_5:
	setp.lt.f32 	%p17, %f8, %f7;
	mov.f32 	%f242, %f8;
	@%p17 bra 	$L__BB0_17;
	setp.gtu.f32 	%p18, %f8, %f9;
	@%p18 bra 	$L__BB0_13;
	div.approx.f32 	%f176, %f8, %f7;
	cvt.rzi.f32.f32 	%f240, %f176;
	fma.rn.f32 	%f29, %f10, %f240, %f8;
	mov.b32 	%r6, %f29;
	setp.lt.u32 	%p19, %r6, %r1;
	@%p19 bra 	$L__BB0_12;
	setp.lt.u32 	%p20, %r6, -2147483647;
	@%p20 bra 	$L__BB0_10;
	add.f32 	%f180, %f240, 0fBF800000;
	setp.lt.f32 	%p23, %f29, %f10;
	add.f32 	%f181, %f180, 0fBF800000;
	selp.f32 	%f240, %f181, %f180, %p23;
	bra.uni 	$L__BB0_12;
$L__BB0_10:
	add.f32 	%f240, %f240, 0f3F800000;
	setp.ltu.f32 	%p21, %f29, %f11;
	@%p21 bra 	$L__BB0_12;
	add.f32 	%f177, %f240, 0f3F800000;
	fma.rn.f32 	%f178, %f7, 0fC0400000, %f29;
	setp.ge.f32 	%p22, %f178, 0f00000000;
	add.f32 	%f179, %f177, 0f3F800000;
	selp.f32 	%f240, %f179, %f177, %p22;
$L__BB0_12:
	fma.rn.f32 	%f242, %f10, %f240, %f8;
	bra.uni 	$L__BB0_17;
$L__BB0_13:
	setp.eq.s32 	%p24, %r3, 0;
	mov.f32 	%f241, %f12;
	@%p24 bra 	$L__BB0_16;
	mov.u32 	%r32, %r2;
	mov.u32 	%r33, %r3;
$L__BB0_15:
	min.u32 	%r27, %r33, 192937984;
	add.s32 	%r28, %r32, %r27;
	mov.b32 	%f182, %r28;
	mul.f32 	%f183, %f13, %f182;
	fma.rn.f32 	%f184, %f14, %f183, %f182;
	fma.rn.f32 	%f185, %f184, %f13, %f183;
	fma.rn.f32 	%f186, %f14, %f185, %f182;
	fma.rz.f32 	%f187, %f186, %f13, %f185;
	cvt.rzi.f32.f32 	%f188, %f187;
	fma.rn.f32 	%f241, %f14, %f188, %f182;
	sub.s32 	%r33, %r33, %r27;
	mov.b32 	%r32, %f241;
	setp.ne.s32 	%p25, %r33, 0;
	setp.ne.s32 	%p26, %r32, 0;
	and.pred  	%p27, %p25, %p26;
	@%p27 bra 	$L__BB0_15;
$L__BB0_16:
	mul.f32 	%f190, %f241, 0f34000000;
	mul.f32 	%f242, %f15, %f190;
$L__BB0_17:
	abs.f32 	%f191, %f242;
	setp.nan.f32 	%p28, %f191, %f191;
	copysign.f32 	%f192, %f6, %f242;
	selp.f32 	%f193, %f242, %f192, %p28;
	sub.f32 	%f194, %f5, %f193;
	div.rn.f32 	%f195, %f55, %f194;
	sub.f32 	%f196, %f54, %f195;
	abs.f32 	%f197, %f196;
	setp.gt.f32 	%p29, %f197, 0f3F800000;
	rcp.approx.ftz.f32 	%f198, %f197;
	selp.f32 	%f199, %f198, %f197, %p29;
	mul.f32 	%f200, %f199, %f199;
	fma.rn.f32 	%f201, %f200, 0f3B2090AA, 0fBC6BE14F;
	fma.rn.f32 	%f202, %f201, %f200, 0f3D23397E;
	fma.rn.f32 	%f203, %f202, %f200, 0fBD948A7A;
	fma.rn.f32 	%f204, %f203, %f200, 0f3DD76B21;
	fma.rn.f32 	%f205, %f204, %f200, 0fBE111E88;
	fma.rn.f32 	%f206, %f205, %f200, 0f3E4CAF60;
	fma.rn.f32 	%f207, %f206, %f200, 0fBEAAAA27;
	mul.f32 	%f208, %f200, %f207;
	fma.rn.f32 	%f209, %f208, %f199, %f199;
	neg.f32 	%f210, %f209;
	fma.rn.f32 	%f211, 0f3F6EE581, 0f3FD774EB, %f210;
	selp.f32 	%f212, %f211, %f209, %p29;
	setp.num.f32 	%p30, %f197, %f197;
	copysign.f32 	%f213, %f196, %f212;
	selp.f32 	%f214, %f213, %f212, %p30;
	setp.neu.f32 	%p31, %f243, %f214;
	@%p31 bra 	$L__BB0_19;
	setp.nan.f32 	%p32, %f23, %f23;
	setp.eq.f32 	%p33, %f16, 0f00000000;
	setp.eq.f32 	%p34, %f17, 0f00000000;
	mul.f32 	%f216, %f215, %f215;
	fma.rn.f32 	%f217, %f216, 0f3B33710B, 0fBC807748;
	fma.rn.f32 	%f218, %f217, %f216, 0f3D2CDAB2;
	fma.rn.f32 	%f219, %f218, %f216, 0fBD992D10;
	fma.rn.f32 	%f220, %f219, %f216, 0f3DD9EA6C;
	fma.rn.f32 	%f221, %f220, %f216, 0fBE117CB1;
	fma.rn.f32 	%f222, %f221, %f216, 0f3E4CBCE0;
	fma.rn.f32 	%f223, %f222, %f216, 0fBEAAAA7D;
	mul.f32 	%f224, %f216, %f223;
	fma.rn.f32 	%f225, %f224, %f215, %f215;
	neg.f32 	%f226, %f225;
	fma.rn.f32 	%f227, 0f3F6EE581, 0f3FD774EB, %f226;
	selp.f32 	%f228, %f227, %f225, %p4;
	selp.f32 	%f229, %f225, %f226, %p4;
	fma.rn.f32 	%f230, %f19, 0f3FD774EB, %f229;
	selp.f32 	%f231, %f230, %f228, %p5;
	abs.f32 	%f232, %f231;
	selp.f32 	%f233, %f20, %f232, %p33;
	selp.f32 	%f234, %f21, %f233, %p34;
	neg.f32 	%f235, %f234;
	selp.f32 	%f243, %f22, %f235, %p32;
$L__BB0_19:
	add.s32 	%r31, %r31, 1;
	setp.ne.s32 	%p37, %r31, %r12;
	@%p37 bra 	$L__BB0_2;
$L__BB0_20:
	add.u64 	%rd1, %SP, 0;
	add.u64 	%rd2, %SPL, 0;
	cvt.f64.f32 	%fd1, %f243;
	st.local.f64 	[%rd2], %fd1;
	mov.u64 	%rd3, $str;
	cvta.global.u64 	%rd4, %rd3;
	{ // callseq 0, 0
	.param .b64 param0;
	st.param.b64 	[param0], %rd4;
	.param .b64 param1;
	st.param.b64 	[param1], %rd1;
	.param .b32 retval0;
	call.uni (retval0), 
	vprintf, 
	(
	param0, 
	param1
	);
	ld.param.b32 	%r29, [retval0];
	} // callseq 0
	ret;

}


// ===== COMPILED SASS (sm_100) =====

	.target	sm_100

	.elftype	@"ET_EXEC"


//--------------------- .note.nv.tkinfo           --------------------------
	.section	.note.nv.tkinfo,"",@"SHT_NOTE"
	.sectionflags	@"SHF_NOTE_NV_TKINFO"
	.tkinfo
        /*0018*/ 	.word	0x00000002
        /*0030*/ 	.string	""
        /*0030*/ 	.string	"ptxas"
        /*0030*/ 	.string	"Cuda compilation tools, release 13.0, V13.0.88"
        /*0030*/ 	.string	"Build cuda_13.0.r13.0/compiler.36424714_0"
        /*0030*/ 	.string	"-arch sm_100 -m 64 "



//--------------------- .note.nv.cuinfo           --------------------------
	.section	.note.nv.cuinfo,"",@"SHT_NOTE"
	.sectionflags	@"SHF_NOTE_NV_CUINFO"
        /*0018*/ 	.short	0x0002
        /*001a*/ 	.short	0x0064
        /*001c*/ 	.short	0x0082
	.zero		2


//--------------------- .nv.info                  --------------------------
	.section	.nv.info,"",@"SHT_CUDA_INFO"
	.align	4


	//----- nvinfo : EIATTR_REGCOUNT
	.align		4
        /*0000*/ 	.byte	0x04, 0x2f
        /*0002*/ 	.short	(.L_2 - .L_1)
	.align		4
.L_1:
        /*0004*/ 	.word	index@(_Z7computefiifffffffffffffffffffff)
        /*0008*/ 	.word	0x0000001d


	//----- nvinfo : EIATTR_FRAME_SIZE
	.align		4
.L_2:
        /*000c*/ 	.byte	0x04, 0x11
        /*000e*/ 	.short	(.L_4 - .L_3)
	.align		4
.L_3:
        /*0010*/ 	.word	index@($__internal_1_$__cuda_sm3x_div_rn_noftz_f32_slowpath)
        /*0014*/ 	.word	0x00000008


	//----- nvinfo : EIATTR_FRAME_SIZE
	.align		4
.L_4:
        /*0018*/ 	.byte	0x04, 0x11
        /*001a*/ 	.short	(.L_6 - .L_5)
	.align		4
.L_5:
        /*001c*/ 	.word	index@($__internal_0_$__cuda_sm20_sqrt_rn_f32_slowpath)
        /*0020*/ 	.word	0x00000008


	//----- nvinfo : EIATTR_FRAME_SIZE
	.align		4
.L_6:
        /*0024*/ 	.byte	0x04, 0x11
        /*0026*/ 	.short	(.L_8 - .L_7)
	.align		4
.L_7:
        /*0028*/ 	.word	index@(_Z7computefiifffffffffffffffffffff)
        /*002c*/ 	.word	0x00000008


	//----- nvinfo : EIATTR_MIN_STACK_SIZE
	.align		4
.L_8:
        /*0030*/ 	.byte	0x04, 0x12
        /*0032*/ 	.short	(.L_10 - .L_9)
	.align		4
.L_9:
        /*0034*/ 	.word	index@(_Z7computefiifffffffffffffffffffff)
        /*0038*/ 	.word	0x00000008
.L_10:


//--------------------- .nv.compat                --------------------------
	.section	.nv.compat,"",@"SHT_CUDA_COMPAT_INFO"
	.align	4
        /*0000*/ 	.byte	0x02, 0x09, 0x00, 0x00, 0x02, 0x02, 0x01, 0x00, 0x02, 0x05, 0x05, 0x00, 0x03, 0x07, 0x01, 0x01
        /*0010*/ 	.byte	0x02, 0x03, 0x00, 0x00, 0x02, 0x06, 0x01, 0x00, 0x04, 0x0b, 0x08, 0x00, 0x01, 0x00, 0x00, 0x00
        /*0020*/ 	.byte	0x00, 0x00, 0x00, 0x00


//--------------------- .nv.info._Z7computefiifffffffffffffffffffff --------------------------
	.section	.nv.info._Z7computefiifffffffffffffffffffff,"",@"SHT_CUDA_INFO"
	.sectionflags	@""
	.align	4


	//----- nvinfo : EIATTR_CUDA_API_VERSION
	.align		4
        /*0000*/ 	.byte	0x04, 0x37
        /*0002*/ 	.short	(.L_12 - .L_11)
.L_11:
        /*0004*/ 	.word	0x00000082


	//----- nvinfo : EIATTR_KPARAM_INFO
	.align		4
.L_12:
        /*0008*/ 	.byte	0x04, 0x17
        /*000a*/ 	.short	(.L_14 - .L_13)
.L_13:
        /*000c*/ 	.word	0x00000000
        /*0010*/ 	.short	0x0017
        /*0012*/ 	.short	0x005c
        /*0014*/ 	.byte	0x00, 0xf0, 0x11, 0x00


	//----- nvinfo : EIATTR_KPARAM_INFO
	.align		4
.L_14:
        /*0018*/ 	.byte	0x04, 0x17
        /*001a*/ 	.short	(.L_16 - .L_15)
.L_15:
        /*001c*/ 	.word	0x00000000
        /*0020*/ 	.short	0x0016
        /*0022*/ 	.short	0x0058
        /*0024*/ 	.byte	0x00, 0xf0, 0x11, 0x00


	//----- nvinfo : EIATTR_KPARAM_INFO
	.align		4
.L_16:
        /*0028*/ 	.byte	0x04, 0x17
        /*002a*/ 	.short	(.L_18 - .L_17)
.L_17:
        /*002c*/ 	.word	0x00000000
        /*0030*/ 	.short	0x0015
        /*0032*/ 	.short	0x0054
        /*0034*/ 	.byte	0x00, 0xf0, 0x11, 0x00


	//----- nvinfo : EIATTR_KPARAM_INFO
	.align		4
.L_18:
        /*0038*/ 	.byte	0x04, 0x17
        /*003a*/ 	.short	(.L_20 - .L_19)
.L_19:
        /*003c*/ 	.word	0x00000000
        /*0040*/ 	.short	0x0014
        /*0042*/ 	.short	0x0050
        /*0044*/ 	.byte	0x00, 0xf0, 0x11, 0x00


	//----- nvinfo : EIATTR_KPARAM_INFO
	.align		4
.L_20:
        /*0048*/ 	.byte	0x04, 0x17
        /*004a*/ 	.short	(.L_22 - .L_21)
.L_21:
        /*004c*/ 	.word	0x00000000
        /*0050*/ 	.short	0x0013
        /*0052*/ 	.short	0x004c
        /*0054*/ 	.byte	0x00, 0xf0, 0x11, 0x00


	//----- nvinfo : EIATTR_KPARAM_INFO
	.align		4
.L_22:
        /*0058*/ 	.byte	0x04, 0x17
        /*005a*/ 	.short	(.L_24 - .L_23)
.L_23:
        /*005c*/ 	.word	0x00000000
        /*0060*/ 	.short	0x0012
        /*0062*/ 	.short	0x0048
        /*0064*/ 	.byte	0x00, 0xf0, 0x11, 0x00


	//----- nvinfo : EIATTR_KPARAM_INFO
	.align		4
.L_24:
        /*0068*/ 	.byte	0x04, 0x17
        /*006a*/ 	.short	(.L_26 - .L_25)
.L_25:
        /*006c*/ 	.word	0x00000000
        /*0070*/ 	.short	0x0011
        /*0072*/ 	.short	0x0044
        /*0074*/ 	.byte	0x00, 0xf0, 0x11, 0x00


	//----- nvinfo : EIATTR_KPARAM_INFO
	.align		4
.L_26:
        /*0078*/ 	.byte	0x04, 0x17
        /*007a*/ 	.short	(.L_28 - .L_27)
.L_27:
        /*007c*/ 	.word	0x00000000
        /*0080*/ 	.short	0x0010
        /*0082*/ 	.short	0x0040
        /*0084*/ 	.byte	0x00, 0xf0, 0x11, 0x00


	//----- nvinfo : EIATTR_KPARAM_INFO
	.align		4
.L_28:
        /*0088*/ 	.byte	0x04, 0x17
        /*008a*/ 	.short	(.L_30 - .L_29)
.L_29:
        /*008c*/ 	.word	0x00000000
        /*0090*/ 	.short	0x000f
        /*0092*/ 	.short	0x003c
        /*0094*/ 	.byte	0x00, 0xf0, 0x11, 0x00


	//----- nvinfo : EIATTR_KPARAM_INFO
	.align		4
.L_30:
        /*0098*/ 	.byte	0x04, 0x17
        /*009a*/ 	.short	(.L_32 - .L_31)
.L_31:
        /*009c*/ 	.word	0x00000000
        /*00a0*/ 	.short	0x000e
        /*00a2*/ 	.short	0x0038
        /*00a4*/ 	.byte	0x00, 0xf0, 0x11, 0x00


	//----- nvinfo : EIATTR_KPARAM_INFO
	.align		4
.L_32:
        /*00a8*/ 	.byte	0x04, 0x17
        /*00aa*/ 	.short	(.L_34 - .L_33)
.L_33:
        /*00ac*/ 	.word	0x00000000
        /*00b0*/ 	.short	0x000d
        /*00b2*/ 	.short	0x0034
        /*00b4*/ 	.byte	0x00, 0xf0, 0x11, 0x00


	//----- nvinfo : EIATTR_KPARAM_INFO
	.align		4
.L_34:
        /*00b8*/ 	.byte	0x04, 0x17
        /*00ba*/ 	.short	(.L_36 - .L_35)
.L_35:
        /*00bc*/ 	.word	0x00000000
        /*00c0*/ 	.short	0x000c
        /*00c2*/ 	.short	0x0030
        /*00c4*/ 	.byte	0x00, 0xf0, 0x11, 0x00


	//----- nvinfo : EIATTR_KPARAM_INFO
	.align		4
.L_36:
        /*00c8*/ 	.byte	0x04, 0x17
        /*00ca*/ 	.short	(.L_38 - .L_37)
.L_37:
        /*00cc*/ 	.word	0x00000000
        /*00d0*/ 	.short	0x000b
        /*00d2*/ 	.short	0x002c
        /*00d4*/ 	.byte	0x00, 0xf0, 0x11, 0x00


	//----- nvinfo : EIATTR_KPARAM_INFO
	.align		4
.L_38:
        /*00d8*/ 	.byte	0x04, 0x17
        /*00da*/ 	.short	(.L_40 - .L_39)
.L_39:
        /*00dc*/ 	.word	0x00000000
        /*00e0*/ 	.short	0x000a
        /*00e2*/ 	.short	0x0028
        /*00e4*/ 	.byte	0x00, 0xf0, 0x11, 0x00


	//----- nvinfo : EIATTR_KPARAM_INFO
	.align		4
.L_40:
        /*00e8*/ 	.byte	0x04, 0x17
        /*00ea*/ 	.short	(.L_42 - .L_41)
.L_41:
        /*00ec*/ 	.word	0x00000000
        /*00f0*/ 	.short	0x0009
        /*00f2*/ 	.short	0x0024
        /*00f4*/ 	.byte	0x00, 0xf0, 0x11, 0x00


	//----- nvinfo : EIATTR_KPARAM_INFO
	.align		4
.L_42:
        /*00f8*/ 	.byte	0x04, 0x17
        /*00fa*/ 	.short	(.L_44 - .L_43)
.L_43:
        /*00fc*/ 	.word	0x00000000
        /*0100*/ 	.short	0x0008
        /*0102*/ 	.short	0x0020
        /*0104*/ 	.byte	0x00, 0xf0, 0x11, 0x00


	//----- nvinfo : EIATTR_KPARAM_INFO
	.align		4
.L_44:
        /*0108*/ 	.byte	0x04, 0x17
        /*010a*/ 	.short	(.L_46 - .L_45)
.L_45:
        /*010c*/ 	.word	0x00000000
        /*0110*/ 	.short	0x0007
        /*0112*/ 	.short	0x001c
        /*0114*/ 	.byte	0x00, 0xf0, 0x11, 0x00


	//----- nvinfo : EIATTR_KPARAM_INFO
	.align		4
.L_46:
        /*0118*/ 	.byte	0x04, 0x17
        /*011a*/ 	.short	(.L_48 - .L_47)
.L_47:
        /*011c*/ 	.word	0x00000000
        /*0120*/ 	.short	0x0006
        /*0122*/ 	.short	0x0018
        /*0124*/ 	.byte	0x00, 0xf0, 0x11, 0x00


	//----- nvinfo : EIATTR_KPARAM_INFO
	.align		4
.L_48:
        /*0128*/ 	.byte	0x04, 0x17
        /*012a*/ 	.short	(.L_50 - .L_49)
.L_49:
        /*012c*/ 	.word	0x00000000
        /*0130*/ 	.short	0x0005
        /*0132*/ 	.short	0x0014
        /*0134*/ 	.byte	0x00, 0xf0, 0x11, 0x00


	//----- nvinfo : EIATTR_KPARAM_INFO
	.align		4
.L_50:
        /*0138*/ 	.byte	0x04, 0x17
        /*013a*/ 	.short	(.L_52 - .L_51)
.L_51:
        /*013c*/ 	.word	0x00000000
        /*0140*/ 	.short	0x0004
        /*0142*/ 	.short	0x0010
        /*0144*/ 	.byte	0x00, 0xf0, 0x11, 0x00


	//----- nvinfo : EIATTR_KPARAM_INFO
	.align		4
.L_52:
        /*0148*/ 	.byte	0x04, 0x17
        /*014a*/ 	.short	(.L_54 - .L_53)
.L_53:
        /*014c*/ 	.word	0x00000000
        /*0150*/ 	.short	0x0003
        /*0152*/ 	.short	0x000c
        /*0154*/ 	.byte	0x00, 0xf0, 0x11, 0x00


	//----- nvinfo : EIATTR_KPARAM_INFO
	.align		4
.L_54:
        /*0158*/ 	.byte	0x04, 0x17
        /*015a*/ 	.short	(.L_56 - .L_55)
.L_55:
        /*015c*/ 	.word	0x00000000
        /*0160*/ 	.short	0x0002
        /*0162*/ 	.short	0x0008
        /*0164*/ 	.byte	0x00, 0xf0, 0x11, 0x00


	//----- nvinfo : EIATTR_KPARAM_INFO
	.align		4
.L_56:
        /*0168*/ 	.byte	0x04, 0x17
        /*016a*/ 	.short	(.L_58 - .L_57)
.L_57:
        /*016c*/ 	.word	0x00000000
        /*0170*/ 	.short	0x0001
        /*0172*/ 	.short	0x0004
        /*0174*/ 	.byte	0x00, 0xf0, 0x11, 0x00


	//----- nvinfo : EIATTR_KPARAM_INFO
	.align		4
.L_58:
        /*0178*/ 	.byte	0x04, 0x17
        /*017a*/ 	.short	(.L_60 - .L_59)
.L_59:
        /*017c*/ 	.word	0x00000000
        /*0180*/ 	.short	0x0000
        /*0182*/ 	.short	0x0000
        /*0184*/ 	.byte	0x00, 0xf0, 0x11, 0x00


	//----- nvinfo : EIATTR_SPARSE_MMA_MASK
	.align		4
.L_60:
        /*0188*/ 	.byte	0x03, 0x50
        /*018a*/ 	.short	0x0000


	//----- nvinfo : EIATTR_MAXREG_COUNT
	.align		4
        /*018c*/ 	.byte	0x03, 0x1b
        /*018e*/ 	.short	0x00ff


	//----- nvinfo : EIATTR_EXTERNS
	.align		4
        /*0190*/ 	.byte	0x04, 0x0f
        /*0192*/ 	.short	(.L_62 - .L_61)


	//   ....[0]....
	.align		4
.L_61:
        /*0194*/ 	.word	index@(vprintf)


	//----- nvinfo : EIATTR_MERCURY_ISA_VERSION
	.align		4
.L_62:
        /*0198*/ 	.byte	0x03, 0x5f
        /*019a*/ 	.short	0x0101


	//----- nvinfo : EIATTR_VRC_CTA_INIT_COUNT
	.align		4
        /*019c*/ 	.byte	0x02, 0x4a
	.zero		1
	.zero		1


	//----- nvinfo : EIATTR_SYSCALL_OFFSETS
	.align		4
        /*01a0*/ 	.byte	0x04, 0x46
        /*01a2*/ 	.short	(.L_64 - .L_63)


	//   ....[0]....
.L_63:
        /*01a4*/ 	.word	0x00001c90


	//----- nvinfo : EIATTR_EXIT_INSTR_OFFSETS
	.align		4
.L_64:
        /*01a8*/ 	.byte	0x04, 0x1c
        /*01aa*/ 	.short	(.L_66 - .L_65)


	//   ....[0]....
.L_65:
        /*01ac*/ 	.word	0x00001ca0


	//----- nvinfo : EIATTR_CRS_STACK_SIZE
	.align		4
.L_66:
        /*01b0*/ 	.byte	0x04, 0x1e
        /*01b2*/ 	.short	(.L_68 - .L_67)
.L_67:
        /*01b4*/ 	.word	0x00000000


	//----- nvinfo : EIATTR_CBANK_PARAM_SIZE
	.align		4
.L_68:
        /*01b8*/ 	.byte	0x03, 0x19
        /*01ba*/ 	.short	0x0060


	//----- nvinfo : EIATTR_PARAM_CBANK
	.align		4
        /*01bc*/ 	.byte	0x04, 0x0a
        /*01be*/ 	.short	(.L_70 - .L_69)
	.align		4
.L_69:
        /*01c0*/ 	.word	index@(.nv.constant0._Z7computefiifffffffffffffffffffff)
        /*01c4*/ 	.short	0x0380
        /*01c6*/ 	.short	0x0060


	//----- nvinfo : EIATTR_SW_WAR
	.align		4
.L_70:
        /*01c8*/ 	.byte	0x04, 0x36
        /*01ca*/ 	.short	(.L_72 - .L_71)
.L_71:
        /*01cc*/ 	.word	0x00000008
.L_72:


//--------------------- .nv.callgraph             --------------------------
	.section	.nv.callgraph,"",@"SHT_CUDA_CALLGRAPH"
	.align	4
	.sectionentsize	8
	.align		4
        /*0000*/ 	.word	0x00000000
	.align		4
        /*0004*/ 	.word	0xffffffff
	.align		4
        /*0008*/ 	.word	index@(_Z7computefiifffffffffffffffffffff)
	.align		4
        /*000c*/ 	.word	index@(vprintf)
	.align		4
        /*0010*/ 	.word	0x00000000
	.align		4
        /*0014*/ 	.word	0xfffffffe
	.align		4
        /*0018*/ 	.word	0x00000000
	.align		4
        /*001c*/ 	.word	0xfffffffd
	.align		4
        /*0020*/ 	.word	0x00000000
	.align		4
        /*0024*/ 	.word	0xfffffffc


//--------------------- .nv.constant4             --------------------------
	.section	.nv.constant4,"a",@progbits
	.align	8
	.align		8
.nv.constant4:
        /*0000*/ 	.dword	vprintf
	.align		8
        /*0008*/ 	.dword	$str


//--------------------- .text._Z7computefiifffffffffffffffffffff --------------------------
	.section	.text._Z7computefiifffffffffffffffffffff,"ax",@progbits
	.align	128
        .global         _Z7computefiifffffffffffffffffffff
        .type           _Z7computefiifffffffffffffffffffff,@function
        .size           _Z7computefiifffffffffffffffffffff,(.L_x_35 - _Z7computefiifffffffffffffffffffff)
        .other          _Z7computefiifffffffffffffffffffff,@"STO_CUDA_ENTRY STV_DEFAULT"
_Z7computefiifffffffffffffffffffff:
.text._Z7computefiifffffffffffffffffffff:
[----:B------:R-:W0:Y:S01]  /*0000*/  LDC R1, c[0x0][0x37c] ;  /* 0x0000df00ff017b82 */ /* 0x000e220000000800 */
[----:B------:R-:W1:Y:S01]  /*0010*/  LDCU UR4, c[0x0][0x2f8] ;  /* 0x00005f00ff0477ac */ /* 0x000e620008000800 */
[----:B0-----:R-:W-:Y:S01]  /*0020*/  IADD3 R1, PT, PT, R1, -0x8, RZ ;  /* 0xfffffff801017810 */ /* 0x001fe20007ffe0ff */
[----:B------:R-:W0:Y:S03]  /*0030*/  LDCU UR5, c[0x0][0x2fc] ;  /* 0x00005f80ff0577ac */ /* 0x000e260008000800 */
[----:B------:R-:W-:Y:S01]  /*0040*/  R2UR UR9, R1 ;  /* 0x00000000010972ca */ /* 0x000fe200000e0000 */
[----:B------:R-:W2:Y:S01]  /*0050*/  LDCU UR6, c[0x0][0x384] ;  /* 0x00007080ff0677ac */ /* 0x000ea20008000800 */
[----:B------:R-:W3:Y:S11]  /*0060*/  LDCU UR7, c[0x0][0x380] ;  /* 0x00007000ff0777ac */ /* 0x000ef60008000800 */
[----:B-1----:R-:W-:-:S04]  /*0070*/  UIADD3 UR9, UP0, UPT, UR9, UR4, URZ ;  /* 0x0000000409097290 */ /* 0x002fc8000ff1e0ff */
[----:B0-----:R-:W-:Y:S02]  /*0080*/  UIADD3.X UR10, UPT, UPT, URZ, UR5, URZ, UP0, !UPT ;  /* 0x00000005ff0a7290 */ /* 0x001fe400087fe4ff */
[----:B--2---:R-:W-:Y:S01]  /*0090*/  UISETP.GE.AND UP0, UPT, UR6, 0x1, UPT ;  /* 0x000000010600788c */ /* 0x004fe2000bf06270 */
[----:B---3--:R-:W-:-:S08]  /*00a0*/  MOV R0, UR7 ;  /* 0x0000000700007c02 */ /* 0x008fd00008000f00 */
[----:B------:R-:W-:Y:S05]  /*00b0*/  BRA.U !UP0, `(.L_x_0) ;  /* 0x0000001908cc7547 */ /* 0x000fea000b800000 */
[----:B------:R-:W0:Y:S02]  /*00c0*/  LDC.64 R6, c[0x0][0x390] ;  /* 0x0000e400ff067b82 */ /* 0x000e240000000a00 */
[----:B0-----:R-:W0:Y:S08]  /*00d0*/  MUFU.RCP R2, R7 ;  /* 0x0000000700027308 */ /* 0x001e300000001000 */
[----:B------:R-:W1:Y:S01]  /*00e0*/  FCHK P0, R6, R7 ;  /* 0x0000000706007302 */ /* 0x000e620000000000 */
[----:B0-----:R-:W-:-:S04]  /*00f0*/  FFMA R3, R2, -R7, 1 ;  /* 0x3f80000002037423 */ /* 0x001fc80000000807 */
[----:B------:R-:W-:-:S04]  /*0100*/  FFMA R3, R2, R3, R2 ;  /* 0x0000000302037223 */ /* 0x000fc80000000002 */
[----:B------:R-:W-:-:S04]  /*0110*/  FFMA R5, R3, R6, RZ ;  /* 0x0000000603057223 */ /* 0x000fc800000000ff */
[----:B------:R-:W-:-:S04]  /*0120*/  FFMA R2, R5, -R7, R6 ;  /* 0x8000000705027223 */ /* 0x000fc80000000006 */
[----:B------:R-:W-:Y:S01]  /*0130*/  FFMA R3, R3, R2, R5 ;  /* 0x0000000203037223 */ /* 0x000fe20000000005 */
[----:B-1----:R-:W-:Y:S06]  /*0140*/  @!P0 BRA `(.L_x_1) ;  /* 0x0000000000148947 */ /* 0x002fec0003800000 */
[----:B------:R-:W0:Y:S01]  /*0150*/  LDC R2, c[0x0][0x390] ;  /* 0x0000e400ff027b82 */ /* 0x000e220000000800 */
[----:B------:R-:W-:-:S07]  /*0160*/  MOV R19, 0x190 ;  /* 0x0000019000137802 */ /* 0x000fce0000000f00 */
[----:B------:R-:W1:Y:S02]  /*0170*/  LDC R3, c[0x0][0x394] ;  /* 0x0000e500ff037b82 */ /* 0x000e640000000800 */
[----:B01----:R-:W-:Y:S05]  /*0180*/  CALL.REL.NOINC `($__internal_1_$__cuda_sm3x_div_rn_noftz_f32_slowpath) ;  /* 0x0000001c00287944 */ /* 0x003fea0003c00000 */
[----:B------:R-:W-:-:S07]  /*0190*/  MOV R3, UR7 ;  /* 0x0000000700037c02 */ /* 0x000fce0008000f00 */
.L_x_1:
[----:B------:R-:W-:Y:S01]  /*01a0*/  HFMA2 R5, -RZ, RZ, 1336, -74.5625 ;  /* 0x6538d4a9ff057431 */ /* 0x000fe200000001ff */
[----:B------:R-:W-:Y:S01]  /*01b0*/  MOV R2, 0x19b1495c ;  /* 0x19b1495c00027802 */ /* 0x000fe20000000f00 */
[----:B------:R-:W0:Y:S04]  /*01c0*/  FCHK P0, R3, -1.833100066833583851e-23 ;  /* 0x99b1495c03007902 */ /* 0x000e280000000000 */
[----:B------:R-:W-:-:S04]  /*01d0*/  FFMA R2, -R5, R2, 1 ;  /* 0x3f80000005027423 */ /* 0x000fc80000000102 */
[----:B------:R-:W-:-:S04]  /*01e0*/  FFMA R2, R2, -R5, -5.45523950203145971302e+22 ;  /* 0xe538d4a902027423 */ /* 0x000fc80000000805 */
[----:B------:R-:W-:-:S04]  /*01f0*/  FFMA R4, R2, R3, RZ ;  /* 0x0000000302047223 */ /* 0x000fc800000000ff */
[----:B------:R-:W-:-:S04]  /*0200*/  FFMA R5, R4, 1.833100066833583851e-23, R3 ;  /* 0x19b1495c04057823 */ /* 0x000fc80000000003 */
[----:B------:R-:W-:Y:S01]  /*0210*/  FFMA R4, R2, R5, R4 ;  /* 0x0000000502047223 */ /* 0x000fe20000000004 */
[----:B0-----:R-:W-:Y:S06]  /*0220*/  @!P0 BRA `(.L_x_2) ;  /* 0x0000000000148947 */ /* 0x001fec0003800000 */
[----:B------:R-:W-:Y:S02]  /*0230*/  MOV R2, R3 ;  /* 0x0000000300027202 */ /* 0x000fe40000000f00 */
[----:B------:R-:W-:Y:S02]  /*0240*/  MOV R3, 0x99b1495c ;  /* 0x99b1495c00037802 */ /* 0x000fe40000000f00 */
[----:B------:R-:W-:-:S07]  /*0250*/  MOV R19, 0x270 ;  /* 0x0000027000137802 */ /* 0x000fce0000000f00 */
[----:B------:R-:W-:Y:S05]  /*0260*/  CALL.REL.NOINC `($__internal_1_$__cuda_sm3x_div_rn_noftz_f32_slowpath) ;  /* 0x0000001800f07944 */ /* 0x000fea0003c00000 */
[----:B------:R-:W-:-:S07]  /*0270*/  MOV R4, UR7 ;  /* 0x0000000700047c02 */ /* 0x000fce0008000f00 */
.L_x_2:
[----:B------:R-:W0:Y:S01]  /*0280*/  LDC R2, c[0x0][0x3a8] ;  /* 0x0000ea00ff027b82 */ /* 0x000e220000000800 */
[----:B------:R-:W0:Y:S01]  /*0290*/  LDCU.64 UR6, c[0x0][0x3a0] ;  /* 0x00007400ff0677ac */ /* 0x000e220008000a00 */
[----:B------:R-:W1:Y:S02]  /*02a0*/  LDCU.64 UR4, c[0x0][0x398] ;  /* 0x00007300ff0477ac */ /* 0x000e640008000a00 */
[----:B-1----:R-:W-:Y:S01]  /*02b0*/  FADD R4, R4, -UR4 ;  /* 0x8000000404047e21 */ /* 0x002fe20008000000 */
[----:B0-----:R-:W-:-:S03]  /*02c0*/  FADD R2, R2, UR7 ;  /* 0x0000000702027e21 */ /* 0x001fc60008000000 */
[----:B------:R-:W-:Y:S01]  /*02d0*/  FADD R4, -|R4|, -1.8458999748004978195e-37 ;  /* 0x827b403a04047421 */ /* 0x000fe20000000300 */
[----:B------:R-:W-:-:S04]  /*02e0*/  FADD R2, R2, 1.9965000991506602678e-37 ;  /* 0x0287dff002027421 */ /* 0x000fc80000000000 */
[----:B------:R-:W-:-:S04]  /*02f0*/  FADD R2, -R2, UR6 ;  /* 0x0000000602027e21 */ /* 0x000fc80008000100 */
[----:B------:R-:W-:Y:S01]  /*0300*/  FADD R2, R2, -UR5 ;  /* 0x8000000502027e21 */ /* 0x000fe20008000000 */
[----:B------:R-:W-:Y:S02]  /*0310*/  UMOV UR5, 0x304 ;  /* 0x0000030400057882 */ /* 0x000fe40000000000 */
[----:B------:R-:W-:Y:S01]  /*0320*/  MOV R8, UR5 ;  /* 0x0000000500087c02 */ /* 0x000fe20008000f00 */
[----:B------:R-:W-:-:S04]  /*0330*/  FADD R3, R2, 1.67340005063600898048e+20 ;  /* 0x611124f202037421 */ /* 0x000fc80000000000 */
[----:B------:R-:W0:Y:S08]  /*0340*/  MUFU.RCP R2, R3 ;  /* 0x0000000300027308 */ /* 0x000e300000001000 */
[----:B------:R-:W1:Y:S01]  /*0350*/  FCHK P0, R8, R3 ;  /* 0x0000000308007302 */ /* 0x000e620000000000 */
[----:B0-----:R-:W-:-:S04]  /*0360*/  FFMA R5, -R3, R2, 1 ;  /* 0x3f80000003057423 */ /* 0x001fc80000000102 */
[----:B------:R-:W-:Y:S01]  /*0370*/  FFMA R2, R2, R5, R2 ;  /* 0x0000000502027223 */ /* 0x000fe20000000002 */
[----:B------:R-:W-:-:S03]  /*0380*/  FADD R5, R4, -1.6582999657983029013e-37 ;  /* 0x8261b75204057421 */ /* 0x000fc60000000000 */
[----:B------:R-:W-:-:S04]  /*0390*/  FFMA R7, R2, 1.0818024144587587788e-42, RZ ;  /* 0x0000030402077823 */ /* 0x000fc800000000ff */
[----:B------:R-:W-:-:S04]  /*03a0*/  FFMA R6, -R3, R7, 1.0818024144587587788e-42 ;  /* 0x0000030403067423 */ /* 0x000fc80000000107 */
[----:B------:R-:W-:Y:S01]  /*03b0*/  FFMA R4, R2, R6, R7 ;  /* 0x0000000602047223 */ /* 0x000fe20000000007 */
[----:B-1----:R-:W-:Y:S06]  /*03c0*/  @!P0 BRA `(.L_x_3) ;  /* 0x0000000000108947 */ /* 0x002fec0003800000 */
[----:B------:R-:W-:Y:S01]  /*03d0*/  HFMA2 R2, -RZ, RZ, 0, 4.60147857666015625e-05 ;  /* 0x00000304ff027431 */ /* 0x000fe200000001ff */
[----:B------:R-:W-:-:S07]  /*03e0*/  MOV R19, 0x400 ;  /* 0x0000040000137802 */ /* 0x000fce0000000f00 */
[----:B------:R-:W-:Y:S05]  /*03f0*/  CALL.REL.NOINC `($__internal_1_$__cuda_sm3x_div_rn_noftz_f32_slowpath) ;  /* 0x00000018008c7944 */ /* 0x000fea0003c00000 */
[----:B------:R-:W-:-:S07]  /*0400*/  MOV R4, UR7 ;  /* 0x0000000700047c02 */ /* 0x000fce0008000f00 */
.L_x_3:
[----:B------:R-:W0:Y:S01]  /*0410*/  LDC R7, c[0x0][0x3b0] ;  /* 0x0000ec00ff077b82 */ /* 0x000e220000000800 */
[----:B------:R-:W-:Y:S02]  /*0420*/  UMOV UR4, 0x9 ;  /* 0x0000000900047882 */ /* 0x000fe40000000000 */
[----:B------:R-:W-:Y:S01]  /*0430*/  MOV R8, UR4 ;  /* 0x0000000400087c02 */ /* 0x000fe20008000f00 */
[----:B0-----:R-:W0:Y:S08]  /*0440*/  MUFU.RCP R2, R7 ;  /* 0x0000000700027308 */ /* 0x001e300000001000 */
[----:B------:R-:W1:Y:S01]  /*0450*/  FCHK P0, R8, R7 ;  /* 0x0000000708007302 */ /* 0x000e620000000000 */
[----:B0-----:R-:W-:-:S04]  /*0460*/  FFMA R3, R2, -R7, 1 ;  /* 0x3f80000002037423 */ /* 0x001fc80000000807 */
[----:B------:R-:W-:-:S04]  /*0470*/  FFMA R2, R2, R3, R2 ;  /* 0x0000000302027223 */ /* 0x000fc80000000002 */
[----:B------:R-:W-:-:S04]  /*0480*/  FFMA R3, R2, 1.2611686178923353638e-44, RZ ;  /* 0x0000000902037823 */ /* 0x000fc800000000ff */
[----:B------:R-:W-:-:S04]  /*0490*/  FFMA R6, R3, -R7, 1.2611686178923353638e-44 ;  /* 0x0000000903067423 */ /* 0x000fc80000000807 */
[----:B------:R-:W-:Y:S01]  /*04a0*/  FFMA R2, R2, R6, R3 ;  /* 0x0000000602027223 */ /* 0x000fe20000000003 */
[----:B-1----:R-:W-:Y:S06]  /*04b0*/  @!P0 BRA `(.L_x_4) ;  /* 0x0000000000148947 */ /* 0x002fec0003800000 */
[----:B------:R-:W0:Y:S01]  /*04c0*/  LDC R3, c[0x0][0x3b0] ;  /* 0x0000ec00ff037b82 */ /* 0x000e220000000800 */
[----:B------:R-:W-:Y:S01]  /*04d0*/  HFMA2 R2, -RZ, RZ, 0, 5.36441802978515625e-07 ;  /* 0x00000009ff027431 */ /* 0x000fe200000001ff */
[----:B------:R-:W-:-:S07]  /*04e0*/  MOV R19, 0x500 ;  /* 0x0000050000137802 */ /* 0x000fce0000000f00 */
[----:B0-----:R-:W-:Y:S05]  /*04f0*/  CALL.REL.NOINC `($__internal_1_$__cuda_sm3x_div_rn_noftz_f32_slowpath) ;  /* 0x00000018004c7944 */ /* 0x001fea0003c00000 */
[----:B------:R-:W-:-:S07]  /*0500*/  IMAD.U32 R2, RZ, RZ, UR7 ;  /* 0x00000007ff027e24 */ /* 0x000fce000f8e00ff */
.L_x_4:
[----:B------:R-:W0:Y:S02]  /*0510*/  LDCU UR4, c[0x0][0x3b4] ;  /* 0x00007680ff0477ac */ /* 0x000e240008000800 */
[----:B0-----:R-:W-:Y:S01]  /*0520*/  FADD R7, R2, UR4 ;  /* 0x0000000402077e21 */ /* 0x001fe20008000000 */
[----:B------:R-:W-:Y:S02]  /*0530*/  UMOV UR4, 0x587cdf8 ;  /* 0x0587cdf800047882 */ /* 0x000fe40000000000 */
[----:B------:R-:W-:Y:S01]  /*0540*/  MOV R8, UR4 ;  /* 0x0000000400087c02 */ /* 0x000fe20008000f00 */
[----:B------:R-:W0:Y:S08]  /*0550*/  MUFU.RCP R2, R7 ;  /* 0x0000000700027308 */ /* 0x000e300000001000 */
[----:B------:R-:W1:Y:S01]  /*0560*/  FCHK P0, -R8, R7 ;  /* 0x0000000708007302 */ /* 0x000e620000000100 */
[----:B0-----:R-:W-:-:S04]  /*0570*/  FFMA R3, -R7, R2, 1 ;  /* 0x3f80000007037423 */ /* 0x001fc80000000102 */
[----:B------:R-:W-:-:S04]  /*0580*/  FFMA R2, R2, R3, R2 ;  /* 0x0000000302027223 */ /* 0x000fc80000000002 */
[----:B------:R-:W-:-:S04]  /*0590*/  FFMA R3, R2, -1.2770999958277870095e-35, RZ ;  /* 0x8587cdf802037823 */ /* 0x000fc800000000ff */
[----:B------:R-:W-:-:S04]  /*05a0*/  FFMA R6, -R7, R3, -1.2770999958277870095e-35 ;  /* 0x8587cdf807067423 */ /* 0x000fc80000000103 */
[----:B------:R-:W-:Y:S01]  /*05b0*/  FFMA R3, R2, R6, R3 ;  /* 0x0000000602037223 */ /* 0x000fe20000000003 */
[----:B-1----:R-:W-:Y:S06]  /*05c0*/  @!P0 BRA `(.L_x_5) ;  /* 0x0000000000148947 */ /* 0x002fec0003800000 */
[----:B------:R-:W-:Y:S01]  /*05d0*/  HFMA2 R2, -RZ, RZ, -8.4340572357177734375e-05, -23.875 ;  /* 0x8587cdf8ff027431 */ /* 0x000fe200000001ff */
[----:B------:R-:W-:Y:S02]  /*05e0*/  MOV R3, R7 ;  /* 0x0000000700037202 */ /* 0x000fe40000000f00 */
[----:B------:R-:W-:-:S07]  /*05f0*/  MOV R19, 0x610 ;  /* 0x0000061000137802 */ /* 0x000fce0000000f00 */
[----:B------:R-:W-:Y:S05]  /*0600*/  CALL.REL.NOINC `($__internal_1_$__cuda_sm3x_div_rn_noftz_f32_slowpath) ;  /* 0x0000001800087944 */ /* 0x000fea0003c00000 */
[----:B------:R-:W-:-:S07]  /*0610*/  MOV R3, UR7 ;  /* 0x0000000700037c02 */ /* 0x000fce0008000f00 */
.L_x_5:
[----:B------:R-:W0:Y:S01]  /*0620*/  LDCU UR4, c[0x0][0x3ac] ;  /* 0x00007580ff0477ac */ /* 0x000e220008000800 */
[----:B------:R-:W1:Y:S01]  /*0630*/  MUFU.RCP R2, R3 ;  /* 0x0000000300027308 */ /* 0x000e620000001000 */
[----:B0-----:R-:W-:Y:S01]  /*0640*/  MOV R8, UR4 ;  /* 0x0000000400087c02 */ /* 0x001fe20008000f00 */
[----:B-1----:R-:W-:-:S06]  /*0650*/  FFMA R7, R2, -R3, 1 ;  /* 0x3f80000002077423 */ /* 0x002fcc0000000803 */
[----:B------:R-:W0:Y:S01]  /*0660*/  FCHK P0, R8, R3 ;  /* 0x0000000308007302 */ /* 0x000e220000000000 */
[----:B------:R-:W-:-:S04]  /*0670*/  FFMA R2, R2, R7, R2 ;  /* 0x0000000702027223 */ /* 0x000fc80000000002 */
[----:B------:R-:W-:-:S04]  /*0680*/  FFMA R6, R2, UR4, RZ ;  /* 0x0000000402067c23 */ /* 0x000fc800080000ff */
[----:B------:R-:W-:-:S04]  /*0690*/  FFMA R7, R6, -R3, UR4 ;  /* 0x0000000406077e23 */ /* 0x000fc80008000803 */
[----:B------:R-:W-:Y:S01]  /*06a0*/  FFMA R6, R2, R7, R6 ;  /* 0x0000000702067223 */ /* 0x000fe20000000006 */
[----:B0-----:R-:W-:Y:S06]  /*06b0*/  @!P0 BRA `(.L_x_6) ;  /* 0x0000000000108947 */ /* 0x001fec0003800000 */
[----:B------:R-:W0:Y:S01]  /*06c0*/  LDC R2, c[0x0][0x3ac] ;  /* 0x0000eb00ff027b82 */ /* 0x000e220000000800 */
[----:B------:R-:W-:-:S07]  /*06d0*/  MOV R19, 0x6f0 ;  /* 0x000006f000137802 */ /* 0x000fce0000000f00 */
[----:B0-----:R-:W-:Y:S05]  /*06e0*/  CALL.REL.NOINC `($__internal_1_$__cuda_sm3x_div_rn_noftz_f32_slowpath) ;  /* 0x0000001400d07944 */ /* 0x001fea0003c00000 */
[----:B------:R-:W-:-:S07]  /*06f0*/  MOV R6, UR7 ;  /* 0x0000000700067c02 */ /* 0x000fce0008000f00 */
.L_x_6:
[----:B------:R-:W0:Y:S01]  /*0700*/  LDC R9, c[0x0][0x3c8] ;  /* 0x0000f200ff097b82 */ /* 0x000e220000000800 */
[----:B------:R-:W-:Y:S02]  /*0710*/  UMOV UR4, 0x79edcc65 ;  /* 0x79edcc6500047882 */ /* 0x000fe40000000000 */
[----:B------:R-:W-:-:S05]  /*0720*/  MOV R10, UR4 ;  /* 0x00000004000a7c02 */ /* 0x000fca0008000f00 */
[----:B------:R-:W1:Y:S01]  /*0730*/  LDC R7, c[0x0][0x3c4] ;  /* 0x0000f100ff077b82 */ /* 0x000e620000000800 */
[----:B0-----:R-:W0:Y:S08]  /*0740*/  MUFU.RCP R2, R9 ;  /* 0x0000000900027308 */ /* 0x001e300000001000 */
[----:B------:R-:W2:Y:S01]  /*0750*/  FCHK P0, R10, R9 ;  /* 0x000000090a007302 */ /* 0x000ea20000000000 */
[----:B-1----:R-:W-:-:S04]  /*0760*/  FADD R7, -R7, -1.3230000226387716747e-20 ;  /* 0x9e79e85b07077421 */ /* 0x002fc80000000100 */
[----:B------:R-:W-:Y:S01]  /*0770*/  FADD R7, R7, -1.19520003563504859237e+34 ;  /* 0xf81351dd07077421 */ /* 0x000fe20000000000 */
[----:B0-----:R-:W-:-:S04]  /*0780*/  FFMA R3, R2, -R9, 1 ;  /* 0x3f80000002037423 */ /* 0x001fc80000000809 */
[----:B------:R-:W-:-:S04]  /*0790*/  FFMA R2, R2, R3, R2 ;  /* 0x0000000302027223 */ /* 0x000fc80000000002 */
[----:B------:R-:W-:-:S04]  /*07a0*/  FFMA R3, R2, 1.54339996134539128678e+35, RZ ;  /* 0x79edcc6502037823 */ /* 0x000fc800000000ff */
[----:B------:R-:W-:-:S04]  /*07b0*/  FFMA R8, R3, -R9, 1.54339996134539128678e+35 ;  /* 0x79edcc6503087423 */ /* 0x000fc80000000809 */
[----:B------:R-:W-:Y:S01]  /*07c0*/  FFMA R8, R2, R8, R3 ;  /* 0x0000000802087223 */ /* 0x000fe20000000003 */
[----:B--2---:R-:W-:Y:S06]  /*07d0*/  @!P0 BRA `(.L_x_7) ;  /* 0x0000000000148947 */ /* 0x004fec0003800000 */
[----:B------:R-:W0:Y:S01]  /*07e0*/  LDC R3, c[0x0][0x3c8] ;  /* 0x0000f200ff037b82 */ /* 0x000e220000000800 */
[----:B------:R-:W-:Y:S01]  /*07f0*/  HFMA2 R2, -RZ, RZ, 48544, -17.578125 ;  /* 0x79edcc65ff027431 */ /* 0x000fe200000001ff */
[----:B------:R-:W-:-:S07]  /*0800*/  MOV R19, 0x820 ;  /* 0x0000082000137802 */ /* 0x000fce0000000f00 */
[----:B0-----:R-:W-:Y:S05]  /*0810*/  CALL.REL.NOINC `($__internal_1_$__cuda_sm3x_div_rn_noftz_f32_slowpath) ;  /* 0x0000001400847944 */ /* 0x001fea0003c00000 */
[----:B------:R-:W-:-:S07]  /*0820*/  MOV R8, UR7 ;  /* 0x0000000700087c02 */ /* 0x000fce0008000f00 */
.L_x_7:
[----:B------:R-:W0:Y:S01]  /*0830*/  LDC.64 R10, c[0x0][0x3d8] ;  /* 0x0000f600ff0a7b82 */ /* 0x000e220000000a00 */
[----:B------:R-:W-:Y:S01]  /*0840*/  FADD R8, R8, 1.2696999471508991421e-37 ;  /* 0x022cd29608087421 */ /* 0x000fe20000000000 */
[----:B------:R-:W-:-:S03]  /*0850*/  FADD R7, |R7|, -RZ ;  /* 0x800000ff07077221 */ /* 0x000fc60000000200 */
[C---:B------:R-:W-:Y:S01]  /*0860*/  FMUL R3, |R8|.reuse, 8388608 ;  /* 0x4b00000008037820 */ /* 0x040fe20000400200 */
[----:B------:R-:W-:Y:S02]  /*0870*/  FSETP.GT.AND P1, PT, |R8|, RZ, PT ;  /* 0x000000ff0800720b */ /* 0x000fe40003f24200 */
[----:B------:R-:W-:Y:S02]  /*0880*/  R2UR UR6, R7 ;  /* 0x00000000070672ca */ /* 0x000fe400000e0000 */
[----:B------:R-:W-:-:S11]  /*0890*/  R2UR UR13, R3 ;  /* 0x00000000030d72ca */ /* 0x000fd600000e0000 */
[----:B------:R-:W-:Y:S02]  /*08a0*/  UISETP.GT.U32.AND UP0, UPT, UR6, 0x7f7fffff, UPT ;  /* 0x7f7fffff0600788c */ /* 0x000fe4000bf04070 */
[----:B------:R-:W-:Y:S01]  /*08b0*/  ULOP3.LUT UR4, UR13, 0x7fffff, URZ, 0xc0, !UPT ;  /* 0x007fffff0d047892 */ /* 0x000fe2000f8ec0ff */
[----:B0-----:R-:W0:Y:S01]  /*08c0*/  MUFU.RCP R2, R11 ;  /* 0x0000000b00027308 */ /* 0x001e220000001000 */
[----:B------:R-:W-:Y:S02]  /*08d0*/  ULOP3.LUT UR7, UR13, 0xff800000, URZ, 0xc0, !UPT ;  /* 0xff8000000d077892 */ /* 0x000fe4000f8ec0ff */
[----:B------:R-:W-:Y:S01]  /*08e0*/  ULOP3.LUT UR11, UR4, 0x3f800000, URZ, 0xfc, !UPT ;  /* 0x3f800000040b7892 */ /* 0x000fe2000f8efcff */
[----:B------:R-:W-:Y:S01]  /*08f0*/  PLOP3.LUT P2, PT, PT, PT, UP0, 0x80, 0x8 ;  /* 0x000000000008781c */ /* 0x000fe20003f4f008 */
[----:B------:R-:W-:Y:S02]  /*0900*/  UIADD3 UR4, UPT, UPT, UR6, 0xb800000, -UR7 ;  /* 0x0b80000006047890 */ /* 0x000fe4000fffe807 */
[----:B------:R-:W-:Y:S01]  /*0910*/  MOV R12, UR7 ;  /* 0x00000007000c7c02 */ /* 0x000fe20008000f00 */
[----:B------:R1:W2:Y:S01]  /*0920*/  FCHK P0, R10, R11 ;  /* 0x0000000b0a007302 */ /* 0x0002a20000000000 */
[----:B------:R-:W-:-:S02]  /*0930*/  ULOP3.LUT UR12, UR4, 0xff800000, URZ, 0xc0, !UPT ;  /* 0xff800000040c7892 */ /* 0x000fc4000f8ec0ff */
[----:B------:R-:W-:-:S04]  /*0940*/  FSEL R12, R12, +QNAN , !P2 ;  /* 0x7fffffff0c0c7808 */ /* 0x000fc80005000000 */
[----:B------:R-:W-:Y:S01]  /*0950*/  FSEL R12, R12, +QNAN , P1 ;  /* 0x7fffffff0c0c7808 */ /* 0x000fe20000800000 */
[----:B------:R-:W3:Y:S01]  /*0960*/  MUFU.RCP R9, UR11 ;  /* 0x0000000b00097d08 */ /* 0x000ee20008001000 */
[----:B0-----:R-:W-:-:S04]  /*0970*/  FFMA R3, R2, -R11, 1 ;  /* 0x3f80000002037423 */ /* 0x001fc8000000080b */
[----:B------:R-:W-:-:S04]  /*0980*/  FFMA R3, R2, R3, R2 ;  /* 0x0000000302037223 */ /* 0x000fc80000000002 */
[----:B------:R-:W-:-:S04]  /*0990*/  FFMA R2, R3, R10, RZ ;  /* 0x0000000a03027223 */ /* 0x000fc800000000ff */
[----:B------:R-:W-:Y:S01]  /*09a0*/  FFMA R7, R2, -R11, R10 ;  /* 0x8000000b02077223 */ /* 0x000fe2000000000a */
[C---:B-1----:R-:W-:Y:S01]  /*09b0*/  FADD R10, |R8|.reuse, -RZ ;  /* 0x800000ff080a7221 */ /* 0x042fe20000000200 */
[----:B------:R-:W-:Y:S02]  /*09c0*/  FADD R11, |R8|, |R8| ;  /* 0x40000008080b7221 */ /* 0x000fe40000000200 */
[----:B------:R-:W-:-:S05]  /*09d0*/  FFMA R7, R3, R7, R2 ;  /* 0x0000000703077223 */ /* 0x000fca0000000002 */
[----:B------:R-:W-:Y:S01]  /*09e0*/  R2UR UR5, R7 ;  /* 0x00000000070572ca */ /* 0x000fe200000e0000 */
[----:B--23--:R-:W-:-:S14]  /*09f0*/  @!P0 BRA `(.L_x_8) ;  /* 0x0000000000148947 */ /* 0x00cfdc0003800000 */
[----:B------:R-:W0:Y:S01]  /*0a00*/  LDC R2, c[0x0][0x3d8] ;  /* 0x0000f600ff027b82 */ /* 0x000e220000000800 */
[----:B------:R-:W-:-:S07]  /*0a10*/  MOV R19, 0xa40 ;  /* 0x00000a4000137802 */ /* 0x000fce0000000f00 */
[----:B------:R-:W1:Y:S02]  /*0a20*/  LDC R3, c[0x0][0x3dc] ;  /* 0x0000f700ff037b82 */ /* 0x000e640000000800 */
[----:B01----:R-:W-:Y:S05]  /*0a30*/  CALL.REL.NOINC `($__internal_1_$__cuda_sm3x_div_rn_noftz_f32_slowpath) ;  /* 0x0000001000fc7944 */ /* 0x003fea0003c00000 */
[----:B------:R-:W-:-:S05]  /*0a40*/  UMOV UR5, UR7 ;  /* 0x0000000700057c82 */ /* 0x000fca0008000000 */
.L_x_8:
[----:B------:R-:W-:Y:S01]  /*0a50*/  VIADD R2, R6, 0xf3000000 ;  /* 0xf300000006027836 */ /* 0x000fe20000000000 */
[----:B------:R0:W1:Y:S01]  /*0a60*/  MUFU.RSQ R7, R6 ;  /* 0x0000000600077308 */ /* 0x0000620000001400 */
[----:B------:R-:W-:Y:S01]  /*0a70*/  HFMA2 R14, -RZ, RZ, 2.04296875, -15.78125 ;  /* 0x4016cbe4ff0e7431 */ /* 0x000fe200000001ff */
[----:B------:R-:W-:Y:S01]  /*0a80*/  ISETP.LE.AND P2, PT, RZ, UR5, PT ;  /* 0x00000005ff007c0c */ /* 0x000fe2000bf43270 */
[----:B------:R-:W-:Y:S01]  /*0a90*/  UMOV UR4, URZ ;  /* 0x000000ff00047c82 */ /* 0x000fe20008000000 */
[----:B------:R-:W-:Y:S01]  /*0aa0*/  ISETP.GT.U32.AND P0, PT, R2, 0x727fffff, PT ;  /* 0x727fffff0200780c */ /* 0x000fe20003f04070 */
[----:B------:R-:W-:Y:S01]  /*0ab0*/  FADD R13, RZ, |UR5| ;  /* 0x40000005ff0d7e21 */ /* 0x000fe20008000000 */
[----:B------:R-:W-:Y:S02]  /*0ac0*/  FMNMX R2, RZ, |UR5|, PT ;  /* 0x40000005ff027c09 */ /* 0x000fe4000b800000 */
[----:B------:R-:W-:Y:S02]  /*0ad0*/  FSEL R15, RZ, 3.1415927410125732422, P2 ;  /* 0x40490fdbff0f7808 */ /* 0x000fe40001000000 */
[----:B------:R-:W-:-:S07]  /*0ae0*/  FSEL R14, R14, 0.78539818525314331055, !P2 ;  /* 0x3f490fdb0e0e7808 */ /* 0x000fce0005000000 */
[----:B01----:R-:W-:Y:S05]  /*0af0*/  @!P0 BRA `(.L_x_9) ;  /* 0x0000000000108947 */ /* 0x003fea0003800000 */
[----:B------:R-:W-:Y:S02]  /*0b00*/  MOV R3, R6 ;  /* 0x0000000600037202 */ /* 0x000fe40000000f00 */
[----:B------:R-:W-:-:S07]  /*0b10*/  MOV R17, 0xb30 ;  /* 0x00000b3000117802 */ /* 0x000fce0000000f00 */
[----:B------:R-:W-:Y:S05]  /*0b20*/  CALL.REL.NOINC `($__internal_0_$__cuda_sm20_sqrt_rn_f32_slowpath) ;  /* 0x0000001000607944 */ /* 0x000fea0003c00000 */
[----:B------:R-:W-:Y:S05]  /*0b30*/  BRA `(.L_x_10) ;  /* 0x0000000000107947 */ /* 0x000fea0003800000 */
.L_x_9:
[C---:B------:R-:W-:Y:S01]  /*0b40*/  FMUL.FTZ R3, R7.reuse, R6 ;  /* 0x0000000607037220 */ /* 0x040fe20000410000 */
[----:B------:R-:W-:-:S03]  /*0b50*/  FMUL.FTZ R16, R7, 0.5 ;  /* 0x3f00000007107820 */ /* 0x000fc60000410000 */
[----:B------:R-:W-:-:S04]  /*0b60*/  FFMA R6, -R3, R3, R6 ;  /* 0x0000000303067223 */ /* 0x000fc80000000106 */
[----:B------:R-:W-:-:S07]  /*0b70*/  FFMA R16, R6, R16, R3 ;  /* 0x0000001006107223 */ /* 0x000fce0000000003 */
.L_x_10:
[----:B------:R-:W0:Y:S01]  /*0b80*/  MUFU.RCP R3, |UR5| ;  /* 0x4000000500037d08 */ /* 0x000e220008001000 */
[----:B------:R-:W1:Y:S01]  /*0b90*/  LDC.64 R6, c[0x0][0x3c0] ;  /* 0x0000f000ff067b82 */ /* 0x000e620000000a00 */
[----:B------:R-:W-:Y:S01]  /*0ba0*/  MOV R18, UR5 ;  /* 0x0000000500127c02 */ /* 0x000fe20008000f00 */
[----:B------:R-:W-:Y:S01]  /*0bb0*/  HFMA2 R19, -RZ, RZ, 0.66259765625, 2.662109375 ;  /* 0x394d4153ff137431 */ /* 0x000fe200000001ff */
[----:B------:R-:W2:Y:S04]  /*0bc0*/  LDCU UR7, c[0x0][0x38c] ;  /* 0x00007180ff0777ac */ /* 0x000ea80008000800 */
[----:B------:R-:W3:Y:S01]  /*0bd0*/  FCHK P0, R2, |UR5| ;  /* 0x4000000502007d02 */ /* 0x000ee20008000000 */
[----:B0-----:R-:W-:-:S04]  /*0be0*/  FFMA R18, R3, -|R18|, 1 ;  /* 0x3f80000003127423 */ /* 0x001fc80000000c12 */
[----:B------:R-:W-:-:S04]  /*0bf0*/  FFMA R3, R3, R18, R3 ;  /* 0x0000001203037223 */ /* 0x000fc80000000003 */
[----:B------:R-:W-:Y:S01]  /*0c00*/  FFMA R17, R2, R3, RZ ;  /* 0x0000000302117223 */ /* 0x000fe200000000ff */
[----:B-1----:R-:W-:-:S03]  /*0c10*/  FADD R7, -R7, -1.3230000226387716747e-20 ;  /* 0x9e79e85b07077421 */ /* 0x002fc60000000100 */
[----:B------:R-:W-:Y:S01]  /*0c20*/  FFMA R18, R17, -|UR5|, R2 ;  /* 0xc000000511127c23 */ /* 0x000fe20008000002 */
[----:B------:R-:W-:-:S03]  /*0c30*/  FADD R7, R7, -1.19520003563504859237e+34 ;  /* 0xf81351dd07077421 */ /* 0x000fc60000000000 */
[----:B------:R-:W-:Y:S01]  /*0c40*/  FFMA R18, R3, R18, R17 ;  /* 0x0000001203127223 */ /* 0x000fe20000000011 */
[----:B------:R-:W-:Y:S01]  /*0c50*/  FFMA R17, RZ, -R19, 0.0083327032625675201416 ;  /* 0x3c0885e4ff117423 */ /* 0x000fe20000000813 */
[----:B------:R-:W-:Y:S01]  /*0c60*/  FFMA R3, RZ, RZ, RZ ;  /* 0x000000ffff037223 */ /* 0x000fe200000000ff */
[----:B------:R-:W-:Y:S02]  /*0c70*/  FADD R19, |R7|, -RZ ;  /* 0x800000ff07137221 */ /* 0x000fe40000000200 */
[----:B------:R-:W-:Y:S01]  /*0c80*/  R2UR UR6, R18 ;  /* 0x00000000120672ca */ /* 0x000fe200000e0000 */
[----:B------:R-:W-:Y:S02]  /*0c90*/  FFMA R18, RZ, R17, -0.16666662693023681641 ;  /* 0xbe2aaaa8ff127423 */ /* 0x000fe40000000011 */
[----:B------:R-:W-:Y:S02]  /*0ca0*/  LOP3.LUT R19, R19, 0x7fffff, RZ, 0xc0, !PT ;  /* 0x007fffff13137812 */ /* 0x000fe400078ec0ff */
[----:B------:R-:W-:Y:S01]  /*0cb0*/  FFMA R3, R3, R18, RZ ;  /* 0x0000001203037223 */ /* 0x000fe200000000ff */
[----:B------:R-:W-:Y:S01]  /*0cc0*/  FADD R18, R6, -1.4993000495924520404e-29 ;  /* 0x8f980c0e06127421 */ /* 0x000fe20000000000 */
[----:B------:R-:W-:-:S02]  /*0cd0*/  LOP3.LUT R6, R19, 0x3f800000, RZ, 0xfc, !PT ;  /* 0x3f80000013067812 */ /* 0x000fc400078efcff */
[----:B--2---:R-:W-:Y:S01]  /*0ce0*/  FADD R17, -R3, UR7 ;  /* 0x0000000703117e21 */ /* 0x004fe20008000100 */
[----:B---3--:R-:W-:Y:S06]  /*0cf0*/  @!P0 BRA `(.L_x_11) ;  /* 0x0000000000108947 */ /* 0x008fec0003800000 */
[----:B------:R-:W-:Y:S01]  /*0d00*/  FADD R3, -RZ, |UR5| ;  /* 0x40000005ff037e21 */ /* 0x000fe20008000100 */
[----:B------:R-:W-:-:S07]  /*0d10*/  MOV R19, 0xd30 ;  /* 0x00000d3000137802 */ /* 0x000fce0000000f00 */
[----:B------:R-:W-:Y:S05]  /*0d20*/  CALL.REL.NOINC `($__internal_1_$__cuda_sm3x_div_rn_noftz_f32_slowpath) ;  /* 0x0000001000407944 */ /* 0x000fea0003c00000 */
[----:B------:R-:W-:-:S05]  /*0d30*/  UMOV UR6, UR7 ;  /* 0x0000000700067c82 */ /* 0x000fca0008000000 */
.L_x_11:
[----:B------:R-:W-:-:S13]  /*0d40*/  FSETP.NEU.AND P0, PT, R0, R17, PT ;  /* 0x000000110000720b */ /* 0x000fda0003f0d000 */
[----:B------:R-:W-:Y:S05]  /*0d50*/  @P0 BRA `(.L_x_12) ;  /* 0x0000000c00940947 */ /* 0x000fea0003800000 */
[----:B------:R-:W0:Y:S01]  /*0d60*/  LDCU UR7, c[0x0][0x388] ;  /* 0x00007100ff0777ac */ /* 0x000e220008000800 */
[----:B------:R-:W-:-:S04]  /*0d70*/  FADD R3, R0, R5 ;  /* 0x0000000500037221 */ /* 0x000fc80000000000 */
[----:B------:R-:W-:Y:S01]  /*0d80*/  FADD R0, R3, -R4 ;  /* 0x8000000403007221 */ /* 0x000fe20000000000 */
[----:B0-----:R-:W-:-:S09]  /*0d90*/  UISETP.GE.AND UP0, UPT, UR7, 0x1, UPT ;  /* 0x000000010700788c */ /* 0x001fd2000bf06270 */
[----:B------:R-:W-:Y:S05]  /*0da0*/  BRA.U !UP0, `(.L_x_13) ;  /* 0x0000000508b87547 */ /* 0x000fea000b800000 */
[----:B------:R-:W0:Y:S01]  /*0db0*/  MUFU.RCP R3, |R16| ;  /* 0x4000001000037308 */ /* 0x000e220000001000 */
[----:B------:R-:W-:Y:S01]  /*0dc0*/  FSETP.GT.AND P0, PT, |R16|, 1, PT ;  /* 0x3f8000001000780b */ /* 0x000fe20003f04200 */
[----:B------:R-:W-:Y:S01]  /*0dd0*/  HFMA2 R19, -RZ, RZ, 0.890625, -0.00056934356689453125 ;  /* 0x3b2090aaff137431 */ /* 0x000fe200000001ff */
[----:B------:R-:W-:Y:S01]  /*0de0*/  MOV R2, 0x3f6ee581 ;  /* 0x3f6ee58100027802 */ /* 0x000fe20000000f00 */
[----:B------:R-:W-:Y:S02]  /*0df0*/  UMOV UR7, 0x5bc4ed4b ;  /* 0x5bc4ed4b00077882 */ /* 0x000fe40000000000 */
[----:B------:R-:W-:Y:S02]  /*0e00*/  MOV R20, UR7 ;  /* 0x0000000700147c02 */ /* 0x000fe40008000f00 */
[----:B0-----:R-:W-:-:S05]  /*0e10*/  FSEL R3, R3, |R16|, P0 ;  /* 0x4000001003037208 */ /* 0x001fca0000000000 */
[----:B------:R-:W-:-:S04]  /*0e20*/  FMUL R0, R3, R3 ;  /* 0x0000000303007220 */ /* 0x000fc80000400000 */
[----:B------:R-:W-:-:S04]  /*0e30*/  FFMA R19, R0, R19, -0.014396979473531246185 ;  /* 0xbc6be14f00137423 */ /* 0x000fc80000000013 */
[----:B------:R-:W-:-:S04]  /*0e40*/  FFMA R19, R0, R19, 0.039849750697612762451 ;  /* 0x3d23397e00137423 */ /* 0x000fc80000000013 */
[----:B------:R-:W-:-:S04]  /*0e50*/  FFMA R19, R0, R19, -0.072529748082160949707 ;  /* 0xbd948a7a00137423 */ /* 0x000fc80000000013 */
[----:B------:R-:W-:-:S04]  /*0e60*/  FFMA R19, R0, R19, 0.10518480092287063599 ;  /* 0x3dd76b2100137423 */ /* 0x000fc80000000013 */
[----:B------:R-:W-:-:S04]  /*0e70*/  FFMA R19, R0, R19, -0.14171802997589111328 ;  /* 0xbe111e8800137423 */ /* 0x000fc80000000013 */
[----:B------:R-:W-:-:S04]  /*0e80*/  FFMA R19, R0, R19, 0.19988775253295898438 ;  /* 0x3e4caf6000137423 */ /* 0x000fc80000000013 */
[----:B------:R-:W-:-:S04]  /*0e90*/  FFMA R19, R0, R19, -0.33332940936088562012 ;  /* 0xbeaaaa2700137423 */ /* 0x000fc80000000013 */
[----:B------:R-:W-:-:S04]  /*0ea0*/  FMUL R0, R0, R19 ;  /* 0x0000001300007220 */ /* 0x000fc80000400000 */
[----:B------:R-:W-:-:S04]  /*0eb0*/  FFMA R3, R3, R0, R3 ;  /* 0x0000000003037223 */ /* 0x000fc80000000003 */
[----:B------:R-:W-:Y:S01]  /*0ec0*/  @P0 FFMA R3, R2, 1.6832555532455444336, -R3 ;  /* 0x3fd774eb02030823 */ /* 0x000fe20000000803 */
[----:B------:R-:W-:-:S04]  /*0ed0*/  FSETP.NAN.AND P0, PT, |R16|, |R16|, PT ;  /* 0x400000101000720b */ /* 0x000fc80003f08200 */
[----:B------:R-:W-:-:S04]  /*0ee0*/  LOP3.LUT R0, R3, 0x80000000, R16, 0xb8, !PT ;  /* 0x8000000003007812 */ /* 0x000fc800078eb810 */
[----:B------:R-:W-:-:S04]  /*0ef0*/  FSEL R19, R0, R3, !P0 ;  /* 0x0000000300137208 */ /* 0x000fc80004000000 */
[----:B------:R-:W0:Y:S08]  /*0f00*/  MUFU.RCP R0, R19 ;  /* 0x0000001300007308 */ /* 0x000e300000001000 */
[----:B------:R-:W1:Y:S01]  /*0f10*/  FCHK P0, -R20, R19 ;  /* 0x0000001314007302 */ /* 0x000e620000000100 */
[----:B0-----:R-:W-:-:S04]  /*0f20*/  FFMA R3, -R19, R0, 1 ;  /* 0x3f80000013037423 */ /* 0x001fc80000000100 */
[----:B------:R-:W-:-:S04]  /*0f30*/  FFMA R0, R0, R3, R0 ;  /* 0x0000000300007223 */ /* 0x000fc80000000000 */
[----:B------:R-:W-:-:S04]  /*0f40*/  FFMA R3, R0, -1.10860003627237376000e+17, RZ ;  /* 0xdbc4ed4b00037823 */ /* 0x000fc800000000ff */
[----:B------:R-:W-:-:S04]  /*0f50*/  FFMA R2, -R19, R3, -1.10860003627237376000e+17 ;  /* 0xdbc4ed4b13027423 */ /* 0x000fc80000000103 */
[----:B------:R-:W-:Y:S01]  /*0f60*/  FFMA R2, R0, R2, R3 ;  /* 0x0000000200027223 */ /* 0x000fe20000000003 */
[----:B-1----:R-:W-:Y:S06]  /*0f70*/  @!P0 BRA `(.L_x_14) ;  /* 0x0000000000148947 */ /* 0x002fec0003800000 */
[----:B------:R-:W-:Y:S02]  /*0f80*/  MOV R3, R19 ;  /* 0x0000001300037202 */ /* 0x000fe40000000f00 */
[----:B------:R-:W-:Y:S02]  /*0f90*/  MOV R2, 0xdbc4ed4b ;  /* 0xdbc4ed4b00027802 */ /* 0x000fe40000000f00 */
[----:B------:R-:W-:-:S07]  /*0fa0*/  MOV R19, 0xfc0 ;  /* 0x00000fc000137802 */ /* 0x000fce0000000f00 */
[----:B------:R-:W-:Y:S05]  /*0fb0*/  CALL.REL.NOINC `($__internal_1_$__cuda_sm3x_div_rn_noftz_f32_slowpath) ;  /* 0x0000000c009c7944 */ /* 0x000fea0003c00000 */
[----:B------:R-:W-:-:S07]  /*0fc0*/  MOV R2, UR7 ;  /* 0x0000000700027c02 */ /* 0x000fce0008000f00 */
.L_x_14:
[----:B------:R-:W0:Y:S01]  /*0fd0*/  MUFU.RCP R3, |R2| ;  /* 0x4000000200037308 */ /* 0x000e220000001000 */
[----:B------:R-:W-:Y:S02]  /*0fe0*/  FSETP.GT.AND P0, PT, |R2|, 1, PT ;  /* 0x3f8000000200780b */ /* 0x000fe40003f04200 */
[----:B------:R-:W-:Y:S02]  /*0ff0*/  MOV R0, 0x3b2090aa ;  /* 0x3b2090aa00007802 */ /* 0x000fe40000000f00 */
        /* <DEDUP_REMOVED lines=9> */
[----:B------:R-:W-:Y:S01]  /*1090*/  FMUL R20, R3, R20 ;  /* 0x0000001403147220 */ /* 0x000fe20000400000 */
[----:B------:R-:W-:-:S03]  /*10a0*/  IMAD.MOV.U32 R3, RZ, RZ, 0x3f6ee581 ;  /* 0x3f6ee581ff037424 */ /* 0x000fc600078e00ff */
[----:B------:R-:W-:-:S04]  /*10b0*/  FFMA R20, R19, R20, R19 ;  /* 0x0000001413147223 */ /* 0x000fc80000000013 */
[----:B------:R-:W-:Y:S01]  /*10c0*/  @P0 FFMA R20, R3, 1.6832555532455444336, -R20 ;  /* 0x3fd774eb03140823 */ /* 0x000fe20000000814 */
[----:B------:R-:W-:-:S04]  /*10d0*/  FSETP.NAN.AND P0, PT, |R2|, |R2|, PT ;  /* 0x400000020200720b */ /* 0x000fc80003f08200 */
[----:B------:R-:W-:-:S04]  /*10e0*/  LOP3.LUT R19, R20, 0x80000000, R2, 0xb8, !PT ;  /* 0x8000000014137812 */ /* 0x000fc800078eb802 */
[----:B------:R-:W-:-:S04]  /*10f0*/  FSEL R2, R19, R20, !P0 ;  /* 0x0000001413027208 */ /* 0x000fc80004000000 */
[----:B------:R-:W0:Y:S01]  /*1100*/  MUFU.RCP R19, |R2| ;  /* 0x4000000200137308 */ /* 0x000e220000001000 */
[----:B------:R-:W-:-:S04]  /*1110*/  FSETP.GT.AND P0, PT, |R2|, 1, PT ;  /* 0x3f8000000200780b */ /* 0x000fc80003f04200 */
        /* <DEDUP_REMOVED lines=10> */
[----:B------:R-:W-:-:S03]  /*11c0*/  MOV R21, 0x3e055027 ;  /* 0x3e05502700157802 */ /* 0x000fc60000000f00 */
[----:B------:R-:W-:-:S04]  /*11d0*/  FFMA R0, R19, R0, R19 ;  /* 0x0000000013007223 */ /* 0x000fc80000000013 */
[----:B------:R-:W-:Y:S01]  /*11e0*/  @P0 FFMA R0, R3, 1.6832555532455444336, -R0 ;  /* 0x3fd774eb03000823 */ /* 0x000fe20000000800 */
[----:B------:R-:W-:-:S04]  /*11f0*/  FSETP.NAN.AND P0, PT, |R2|, |R2|, PT ;  /* 0x400000020200720b */ /* 0x000fc80003f08200 */
[----:B------:R-:W-:-:S04]  /*1200*/  LOP3.LUT R3, R0, 0x80000000, R2, 0xb8, !PT ;  /* 0x8000000000037812 */ /* 0x000fc800078eb802 */
[----:B------:R-:W-:-:S04]  /*1210*/  FSEL R3, R3, R0, !P0 ;  /* 0x0000000003037208 */ /* 0x000fc80004000000 */
[----:B------:R-:W0:Y:S02]  /*1220*/  FRND.FLOOR R0, |R3| ;  /* 0x4000000300007307 */ /* 0x000e240000205000 */
[----:B0-----:R-:W-:-:S04]  /*1230*/  FSETP.GEU.AND P0, PT, R0, 1.175494350822287508e-38, PT ;  /* 0x008000000000780b */ /* 0x001fc80003f0e000 */
[----:B------:R-:W-:-:S09]  /*1240*/  FSEL R3, RZ, -23, P0 ;  /* 0xc1b80000ff037808 */ /* 0x000fd20000000000 */
[----:B------:R-:W-:-:S05]  /*1250*/  @!P0 FMUL R0, R0, 8388608 ;  /* 0x4b00000000008820 */ /* 0x000fca0000400000 */
[C---:B------:R-:W-:Y:S02]  /*1260*/  IADD3 R2, PT, PT, R0.reuse, -0x3f2aaaab, RZ ;  /* 0xc0d5555500027810 */ /* 0x040fe40007ffe0ff */
[----:B------:R-:W-:Y:S02]  /*1270*/  ISETP.GT.U32.AND P0, PT, R0, 0x7f7fffff, PT ;  /* 0x7f7fffff0000780c */ /* 0x000fe40003f04070 */
[----:B------:R-:W-:Y:S02]  /*1280*/  LOP3.LUT R19, R2, 0xff800000, RZ, 0xc0, !PT ;  /* 0xff80000002137812 */ /* 0x000fe400078ec0ff */
[C---:B------:R-:W-:Y:S02]  /*1290*/  FSETP.NEU.AND P3, PT, R0.reuse, RZ, PT ;  /* 0x000000ff0000720b */ /* 0x040fe40003f6d000 */
[-C--:B------:R-:W-:Y:S02]  /*12a0*/  IADD3 R2, PT, PT, R0, -R19.reuse, RZ ;  /* 0x8000001300027210 */ /* 0x080fe40007ffe0ff */
[----:B------:R-:W-:-:S02]  /*12b0*/  I2FP.F32.S32 R20, R19 ;  /* 0x0000001300147245 */ /* 0x000fc40000201400 */
[----:B------:R-:W-:Y:S01]  /*12c0*/  MOV R19, 0x7f800000 ;  /* 0x7f80000000137802 */ /* 0x000fe20000000f00 */
[----:B------:R-:W-:Y:S02]  /*12d0*/  FADD R2, R2, -1 ;  /* 0xbf80000002027421 */ /* 0x000fe40000000000 */
[----:B------:R-:W-:Y:S02]  /*12e0*/  FFMA R3, R20, 1.1920928955078125e-07, R3 ;  /* 0x3400000014037823 */ /* 0x000fe40000000003 */
[----:B------:R-:W-:-:S04]  /*12f0*/  FFMA R21, R2, -R21, 0.14084610342979431152 ;  /* 0x3e1039f602157423 */ /* 0x000fc80000000815 */
[----:B------:R-:W-:-:S04]  /*1300*/  FFMA R21, R2, R21, -0.12148627638816833496 ;  /* 0xbdf8cdcc02157423 */ /* 0x000fc80000000015 */
[----:B------:R-:W-:-:S04]  /*1310*/  FFMA R21, R2, R21, 0.13980610668659210205 ;  /* 0x3e0f295502157423 */ /* 0x000fc80000000015 */
[----:B------:R-:W-:-:S04]  /*1320*/  FFMA R21, R2, R21, -0.16684235632419586182 ;  /* 0xbe2ad8b902157423 */ /* 0x000fc80000000015 */
[----:B------:R-:W-:-:S04]  /*1330*/  FFMA R21, R2, R21, 0.20012299716472625732 ;  /* 0x3e4ced0b02157423 */ /* 0x000fc80000000015 */
[----:B------:R-:W-:-:S04]  /*1340*/  FFMA R21, R2, R21, -0.24999669194221496582 ;  /* 0xbe7fff2202157423 */ /* 0x000fc80000000015 */
[----:B------:R-:W-:-:S04]  /*1350*/  FFMA R21, R2, R21, 0.33333182334899902344 ;  /* 0x3eaaaa7802157423 */ /* 0x000fc80000000015 */
[----:B------:R-:W-:-:S04]  /*1360*/  FFMA R21, R2, R21, -0.5 ;  /* 0xbf00000002157423 */ /* 0x000fc80000000015 */
[----:B------:R-:W-:-:S04]  /*1370*/  FMUL R21, R2, R21 ;  /* 0x0000001502157220 */ /* 0x000fc80000400000 */
[----:B------:R-:W-:-:S04]  /*1380*/  FFMA R2, R2, R21, R2 ;  /* 0x0000001502027223 */ /* 0x000fc80000000002 */
[----:B------:R-:W-:Y:S01]  /*1390*/  FFMA R3, R3, 0.69314718246459960938, R2 ;  /* 0x3f31721803037823 */ /* 0x000fe20000000002 */
[----:B------:R-:W-:-:S04]  /*13a0*/  @P0 FFMA R3, R0, R19, +INF ;  /* 0x7f80000000030423 */ /* 0x000fc80000000013 */
[----:B------:R-:W-:-:S04]  /*13b0*/  FMUL R3, R3, 0.43429449200630187988 ;  /* 0x3ede5bd903037820 */ /* 0x000fc80000400000 */
[----:B------:R-:W0:Y:S08]  /*13c0*/  MUFU.RCP R2, R3 ;  /* 0x0000000300027308 */ /* 0x000e300000001000 */
[----:B------:R-:W1:Y:S01]  /*13d0*/  FCHK P0, RZ, R3 ;  /* 0x00000003ff007302 */ /* 0x000e620000000000 */
[----:B0-----:R-:W-:-:S04]  /*13e0*/  FFMA R19, -R3, R2, 1 ;  /* 0x3f80000003137423 */ /* 0x001fc80000000102 */
[----:B------:R-:W-:-:S04]  /*13f0*/  FFMA R19, R2, R19, R2 ;  /* 0x0000001302137223 */ /* 0x000fc80000000002 */
[----:B------:R-:W-:-:S04]  /*1400*/  FFMA R2, RZ, R19, RZ ;  /* 0x00000013ff027223 */ /* 0x000fc800000000ff */
[----:B------:R-:W-:-:S04]  /*1410*/  FFMA R0, -R3, R2, RZ ;  /* 0x0000000203007223 */ /* 0x000fc800000001ff */
[----:B------:R-:W-:Y:S01]  /*1420*/  FFMA R0, R19, R0, R2 ;  /* 0x0000000013007223 */ /* 0x000fe20000000002 */
[----:B-1----:R-:W-:Y:S06]  /*1430*/  @!P0 BRA `(.L_x_15) ;  /* 0x0000000000108947 */ /* 0x002fec0003800000 */
[----:B------:R-:W-:Y:S01]  /*1440*/  HFMA2 R2, -RZ, RZ, 0, 0 ;  /* 0x00000000ff027431 */ /* 0x000fe200000001ff */
[----:B------:R-:W-:-:S07]  /*1450*/  MOV R19, 0x1470 ;  /* 0x0000147000137802 */ /* 0x000fce0000000f00 */
[----:B------:R-:W-:Y:S05]  /*1460*/  CALL.REL.NOINC `($__internal_1_$__cuda_sm3x_div_rn_noftz_f32_slowpath) ;  /* 0x0000000800707944 */ /* 0x000fea0003c00000 */
[----:B------:R-:W-:-:S07]  /*1470*/  MOV R0, UR7 ;  /* 0x0000000700007c02 */ /* 0x000fce0008000f00 */
.L_x_15:
[----:B------:R-:W-:-:S07]  /*1480*/  FSEL R0, R0, -RZ, P3 ;  /* 0x800000ff00007208 */ /* 0x000fce0001800000 */
.L_x_13:
[C---:B------:R-:W-:Y:S01]  /*1490*/  FSETP.GEU.AND P0, PT, |R7|.reuse, |R8|, PT ;  /* 0x400000080700720b */ /* 0x040fe20003f0e200 */
[----:B------:R-:W-:-:S12]  /*14a0*/  FADD R2, |R7|, -RZ ;  /* 0x800000ff07027221 */ /* 0x000fd80000000200 */
[----:B------:R-:W-:Y:S05]  /*14b0*/  @!P0 BRA `(.L_x_16) ;  /* 0x0000000000c48947 */ /* 0x000fea0003800000 */
[----:B------:R-:W-:-:S13]  /*14c0*/  FSETP.GTU.AND P0, PT, |R7|, UR13, PT ;  /* 0x0000000d07007c0b */ /* 0x000fda000bf0c200 */
[----:B------:R-:W-:Y:S05]  /*14d0*/  @P0 BRA `(.L_x_17) ;  /* 0x0000000000680947 */ /* 0x000fea0003800000 */
[C---:B------:R-:W-:Y:S01]  /*14e0*/  FMUL R3, |R8|.reuse, 16777216 ;  /* 0x4b80000008037820 */ /* 0x040fe20000400200 */
[----:B------:R-:W-:Y:S01]  /*14f0*/  FSETP.GEU.AND P0, PT, |R8|, 1.175494350822287508e-38, PT ;  /* 0x008000000800780b */ /* 0x000fe20003f0e200 */
[----:B------:R-:W-:-:S03]  /*1500*/  FMUL R2, |R7|, 16777216 ;  /* 0x4b80000007027820 */ /* 0x000fc60000400200 */
[----:B------:R-:W-:Y:S02]  /*1510*/  FSEL R3, R3, |R8|, !P0 ;  /* 0x4000000803037208 */ /* 0x000fe40004000000 */
[----:B------:R-:W-:-:S04]  /*1520*/  FSEL R2, R2, |R7|, !P0 ;  /* 0x4000000702027208 */ /* 0x000fc80004000000 */
[----:B------:R-:W0:Y:S02]  /*1530*/  MUFU.RCP R3, R3 ;  /* 0x0000000300037308 */ /* 0x000e240000001000 */
[----:B0-----:R-:W-:-:S06]  /*1540*/  FMUL R2, R3, R2 ;  /* 0x0000000203027220 */ /* 0x001fcc0000400000 */
[----:B------:R-:W0:Y:S02]  /*1550*/  FRND.TRUNC R2, R2 ;  /* 0x0000000200027307 */ /* 0x000e24000020d000 */
[----:B0-----:R-:W-:-:S05]  /*1560*/  FFMA R19, -|R8|, R2, |R7| ;  /* 0x0000000208137223 */ /* 0x001fca0000000707 */
[----:B------:R-:W-:-:S13]  /*1570*/  ISETP.GE.U32.AND P0, PT, R19, R10, PT ;  /* 0x0000000a1300720c */ /* 0x000fda0003f06070 */
[----:B------:R-:W-:Y:S05]  /*1580*/  @!P0 BRA `(.L_x_18) ;  /* 0x0000000000348947 */ /* 0x000fea0003800000 */
[----:B------:R-:W-:-:S04]  /*1590*/  ISETP.GE.U32.AND P0, PT, R19, -0x7fffffff, PT ;  /* 0x800000011300780c */ /* 0x000fc80003f06070 */
[----:B------:R-:W-:-:S09]  /*15a0*/  FSETP.GEU.OR P1, PT, R19, -|R8|, !P0 ;  /* 0xc00000081300720b */ /* 0x000fd2000472e400 */
[----:B------:R-:W-:-:S04]  /*15b0*/  @P0 FADD R3, R2, -1 ;  /* 0xbf80000002030421 */ /* 0x000fc80000000000 */
[----:B------:R-:W-:-:S05]  /*15c0*/  @!P1 FADD R3, R3, -1 ;  /* 0xbf80000003039421 */ /* 0x000fca0000000000 */
[----:B------:R-:W-:Y:S01]  /*15d0*/  @P0 MOV R2, R3 ;  /* 0x0000000300020202 */ /* 0x000fe20000000f00 */
[----:B------:R-:W-:Y:S06]  /*15e0*/  @P0 BRA `(.L_x_18) ;  /* 0x00000000001c0947 */ /* 0x000fec0003800000 */
[----:B------:R-:W-:Y:S01]  /*15f0*/  FSETP.GE.AND P0, PT, R19, R11, PT ;  /* 0x0000000b1300720b */ /* 0x000fe20003f06000 */
[----:B------:R-:W-:-:S12]  /*1600*/  FADD R2, R2, 1 ;  /* 0x3f80000002027421 */ /* 0x000fd80000000000 */
[----:B------:R-:W-:-:S05]  /*1610*/  @P0 FFMA R3, |R8|, -3, R19 ;  /* 0xc040000008030823 */ /* 0x000fca0000000213 */
[----:B------:R-:W-:Y:S01]  /*1620*/  FSETP.GE.AND P1, PT, R3, RZ, P0 ;  /* 0x000000ff0300720b */ /* 0x000fe20000726000 */
[----:B------:R-:W-:-:S12]  /*1630*/  @P0 FADD R3, R2, 1 ;  /* 0x3f80000002030421 */ /* 0x000fd80000000000 */
[----:B------:R-:W-:-:S05]  /*1640*/  @P1 FADD R3, R3, 1 ;  /* 0x3f80000003031421 */ /* 0x000fca0000000000 */
[----:B------:R-:W-:-:S07]  /*1650*/  @P0 MOV R2, R3 ;  /* 0x0000000300020202 */ /* 0x000fce0000000f00 */
.L_x_18:
[----:B------:R-:W-:Y:S01]  /*1660*/  FFMA R2, -|R8|, R2, |R7| ;  /* 0x0000000208027223 */ /* 0x000fe20000000707 */
[----:B------:R-:W-:Y:S06]  /*1670*/  BRA `(.L_x_16) ;  /* 0x0000000000547947 */ /* 0x000fec0003800000 */
.L_x_17:
[----:B------:R-:W-:Y:S01]  /*1680*/  UISETP.NE.AND UP0, UPT, UR12, URZ, UPT ;  /* 0x000000ff0c00728c */ /* 0x000fe2000bf05270 */
[----:B------:R-:W-:-:S08]  /*1690*/  MOV R2, R6 ;  /* 0x0000000600027202 */ /* 0x000fd00000000f00 */
[----:B------:R-:W-:Y:S05]  /*16a0*/  BRA.U !UP0, `(.L_x_19) ;  /* 0x0000000108407547 */ /* 0x000fea000b800000 */
[----:B------:R-:W-:Y:S01]  /*16b0*/  MOV R2, R6 ;  /* 0x0000000600027202 */ /* 0x000fe20000000f00 */
[----:B------:R-:W-:-:S06]  /*16c0*/  UMOV UR7, UR12 ;  /* 0x0000000c00077c82 */ /* 0x000fcc0008000000 */
.L_x_20:
[----:B------:R-:W-:-:S04]  /*16d0*/  UISETP.LT.U32.AND UP0, UPT, UR7, 0xb800000, UPT ;  /* 0x0b8000000700788c */ /* 0x000fc8000bf01070 */
[----:B------:R-:W-:-:S04]  /*16e0*/  USEL UR8, UR7, 0xb800000, UP0 ;  /* 0x0b80000007087887 */ /* 0x000fc80008000000 */
[----:B------:R-:W-:Y:S02]  /*16f0*/  UIADD3 UR7, UPT, UPT, -UR8, UR7, URZ ;  /* 0x0000000708077290 */ /* 0x000fe4000fffe1ff */
[----:B------:R-:W-:-:S04]  /*1700*/  IADD3 R2, PT, PT, R2, UR8, RZ ;  /* 0x0000000802027c10 */ /* 0x000fc8000fffe0ff */
[----:B------:R-:W-:Y:S01]  /*1710*/  ISETP.NE.AND P1, PT, RZ, UR7, PT ;  /* 0x00000007ff007c0c */ /* 0x000fe2000bf25270 */
[----:B------:R-:W-:-:S04]  /*1720*/  FMUL R3, R9, R2 ;  /* 0x0000000209037220 */ /* 0x000fc80000400000 */
[----:B------:R-:W-:-:S04]  /*1730*/  FFMA R20, R3, -UR11, R2 ;  /* 0x8000000b03147c23 */ /* 0x000fc80008000002 */
[----:B------:R-:W-:-:S04]  /*1740*/  FFMA R3, R9, R20, R3 ;  /* 0x0000001409037223 */ /* 0x000fc80000000003 */
[----:B------:R-:W-:-:S04]  /*1750*/  FFMA R20, R3, -UR11, R2 ;  /* 0x8000000b03147c23 */ /* 0x000fc80008000002 */
[----:B------:R-:W-:-:S04]  /*1760*/  FFMA.RZ R20, R9, R20, R3 ;  /* 0x0000001409147223 */ /* 0x000fc8000000c003 */
[----:B------:R-:W0:Y:S02]  /*1770*/  FRND.TRUNC R3, R20 ;  /* 0x0000001400037307 */ /* 0x000e24000020d000 */
[----:B0-----:R-:W-:-:S05]  /*1780*/  FFMA R2, R3, -UR11, R2 ;  /* 0x8000000b03027c23 */ /* 0x001fca0008000002 */
[----:B------:R-:W-:-:S13]  /*1790*/  ISETP.NE.AND P0, PT, R2, RZ, PT ;  /* 0x000000ff0200720c */ /* 0x000fda0003f05270 */
[----:B------:R-:W-:Y:S05]  /*17a0*/  @P0 BRA P1, `(.L_x_20) ;  /* 0xfffffffc00c80947 */ /* 0x000fea000083ffff */
.L_x_19:
[----:B------:R-:W-:-:S04]  /*17b0*/  FMUL R3, R2, 1.1920928955078125e-07 ;  /* 0x3400000002037820 */ /* 0x000fc80000400000 */
[----:B------:R-:W-:-:S07]  /*17c0*/  FMUL R2, R12, R3 ;  /* 0x000000030c027220 */ /* 0x000fce0000400000 */
.L_x_16:
[C---:B------:R-:W-:Y:S01]  /*17d0*/  FSETP.NAN.AND P0, PT, |R2|.reuse, |R2|, PT ;  /* 0x400000020200720b */ /* 0x040fe20003f08200 */
[----:B------:R-:W0:Y:S01]  /*17e0*/  LDCU UR7, c[0x0][0x3bc] ;  /* 0x00007780ff0777ac */ /* 0x000e220008000800 */
[----:B------:R-:W-:-:S04]  /*17f0*/  LOP3.LUT R3, R2, 0x80000000, R7, 0xb8, !PT ;  /* 0x8000000002037812 */ /* 0x000fc800078eb807 */
[----:B------:R-:W-:-:S05]  /*1800*/  FSEL R3, R2, R3, P0 ;  /* 0x0000000302037208 */ /* 0x000fca0000000000 */
[----:B------:R-:W-:-:S04]  /*1810*/  FADD R19, -R3, R18 ;  /* 0x0000001203137221 */ /* 0x000fc80000000100 */
[----:B------:R-:W1:Y:S01]  /*1820*/  MUFU.RCP R2, R19 ;  /* 0x0000001300027308 */ /* 0x000e620000001000 */
[----:B0-----:R-:W-:-:S07]  /*1830*/  IMAD.U32 R22, RZ, RZ, UR7 ;  /* 0x00000007ff167e24 */ /* 0x001fce000f8e00ff */
[----:B------:R-:W0:Y:S01]  /*1840*/  FCHK P0, R22, R19 ;  /* 0x0000001316007302 */ /* 0x000e220000000000 */
[----:B-1----:R-:W-:-:S04]  /*1850*/  FFMA R3, -R19, R2, 1 ;  /* 0x3f80000013037423 */ /* 0x002fc80000000102 */
[----:B------:R-:W-:-:S04]  /*1860*/  FFMA R2, R2, R3, R2 ;  /* 0x0000000302027223 */ /* 0x000fc80000000002 */
[----:B------:R-:W-:-:S04]  /*1870*/  FFMA R3, R2, UR7, RZ ;  /* 0x0000000702037c23 */ /* 0x000fc800080000ff */
[----:B------:R-:W-:-:S04]  /*1880*/  FFMA R20, -R19, R3, UR7 ;  /* 0x0000000713147e23 */ /* 0x000fc80008000103 */
[----:B------:R-:W-:Y:S01]  /*1890*/  FFMA R2, R2, R20, R3 ;  /* 0x0000001402027223 */ /* 0x000fe20000000003 */
[----:B0-----:R-:W-:Y:S06]  /*18a0*/  @!P0 BRA `(.L_x_21) ;  /* 0x0000000000148947 */ /* 0x001fec0003800000 */
[----:B------:R-:W0:Y:S01]  /*18b0*/  LDC R2, c[0x0][0x3bc] ;  /* 0x0000ef00ff027b82 */ /* 0x000e220000000800 */
[----:B------:R-:W-:Y:S02]  /*18c0*/  MOV R3, R19 ;  /* 0x0000001300037202 */ /* 0x000fe40000000f00 */
[----:B------:R-:W-:-:S07]  /*18d0*/  MOV R19, 0x18f0 ;  /* 0x000018f000137802 */ /* 0x000fce0000000f00 */
[----:B0-----:R-:W-:Y:S05]  /*18e0*/  CALL.REL.NOINC `($__internal_1_$__cuda_sm3x_div_rn_noftz_f32_slowpath) ;  /* 0x0000000400507944 */ /* 0x001fea0003c00000 */
[----:B------:R-:W-:-:S07]  /*18f0*/  MOV R2, UR7 ;  /* 0x0000000700027c02 */ /* 0x000fce0008000f00 */
.L_x_21:
[----:B------:R-:W0:Y:S01]  /*1900*/  LDCU UR7, c[0x0][0x3b8] ;  /* 0x00007700ff0777ac */ /* 0x000e220008000800 */
[----:B------:R-:W-:Y:S01]  /*1910*/  HFMA2 R20, -RZ, RZ, 0.890625, -0.00056934356689453125 ;  /* 0x3b2090aaff147431 */ /* 0x000fe200000001ff */
[----:B------:R-:W-:Y:S01]  /*1920*/  MOV R22, 0x3f6ee581 ;  /* 0x3f6ee58100167802 */ /* 0x000fe20000000f00 */
[----:B0-----:R-:W-:-:S04]  /*1930*/  FADD R2, -R2, UR7 ;  /* 0x0000000702027e21 */ /* 0x001fc80008000100 */
        /* <DEDUP_REMOVED lines=17> */
[----:B------:R-:W-:-:S13]  /*1a50*/  FSETP.NEU.AND P0, PT, R0, R3, PT ;  /* 0x000000030000720b */ /* 0x000fda0003f0d000 */
[----:B------:R-:W-:Y:S05]  /*1a60*/  @P0 BRA `(.L_x_12) ;  /* 0x0000000000500947 */ /* 0x000fea0003800000 */
[----:B------:R-:W-:Y:S02]  /*1a70*/  MOV R0, UR6 ;  /* 0x0000000600007c02 */ /* 0x000fe40008000f00 */
[----:B------:R-:W-:Y:S02]  /*1a80*/  MOV R3, 0x3b33710b ;  /* 0x3b33710b00037802 */ /* 0x000fe40000000f00 */
[----:B------:R-:W-:Y:S01]  /*1a90*/  MOV R2, UR6 ;  /* 0x0000000600027c02 */ /* 0x000fe20008000f00 */
[----:B------:R-:W-:Y:S01]  /*1aa0*/  FMUL R0, R0, UR6 ;  /* 0x0000000600007c20 */ /* 0x000fe20008400000 */
[----:B------:R-:W-:Y:S02]  /*1ab0*/  FSETP.NEU.AND P1, PT, RZ, |UR5|, PT ;  /* 0x40000005ff007c0b */ /* 0x000fe4000bf2d000 */
[----:B------:R-:W-:Y:S01]  /*1ac0*/  FSETP.NAN.AND P0, PT, R13, R13, PT ;  /* 0x0000000d0d00720b */ /* 0x000fe20003f08000 */
[----:B------:R-:W-:-:S04]  /*1ad0*/  FFMA R3, R0, R3, -0.015681877732276916504 ;  /* 0xbc80774800037423 */ /* 0x000fc80000000003 */
[----:B------:R-:W-:-:S04]  /*1ae0*/  FFMA R3, R0, R3, 0.042200751602649688721 ;  /* 0x3d2cdab200037423 */ /* 0x000fc80000000003 */
[----:B------:R-:W-:-:S04]  /*1af0*/  FFMA R3, R0, R3, -0.074792981147766113281 ;  /* 0xbd992d1000037423 */ /* 0x000fc80000000003 */
[----:B------:R-:W-:-:S04]  /*1b00*/  FFMA R3, R0, R3, 0.10640415549278259277 ;  /* 0x3dd9ea6c00037423 */ /* 0x000fc80000000003 */
[----:B------:R-:W-:-:S04]  /*1b10*/  FFMA R3, R0, R3, -0.14207722246646881104 ;  /* 0xbe117cb100037423 */ /* 0x000fc80000000003 */
[----:B------:R-:W-:-:S04]  /*1b20*/  FFMA R3, R0, R3, 0.19993925094604492188 ;  /* 0x3e4cbce000037423 */ /* 0x000fc80000000003 */
[----:B------:R-:W-:-:S04]  /*1b30*/  FFMA R3, R0, R3, -0.33333197236061096191 ;  /* 0xbeaaaa7d00037423 */ /* 0x000fc80000000003 */
[----:B------:R-:W-:Y:S01]  /*1b40*/  FMUL R3, R0, R3 ;  /* 0x0000000300037220 */ /* 0x000fe20000400000 */
[----:B------:R-:W-:-:S03]  /*1b50*/  MOV R0, 0x3feee581 ;  /* 0x3feee58100007802 */ /* 0x000fc60000000f00 */
[----:B------:R-:W-:-:S04]  /*1b60*/  FFMA R3, R3, R2, UR6 ;  /* 0x0000000603037e23 */ /* 0x000fc80008000002 */
[----:B------:R-:W-:-:S05]  /*1b70*/  @!P2 FFMA R3, R0, 1.6832555532455444336, -R3 ;  /* 0x3fd774eb0003a823 */ /* 0x000fca0000000803 */
[----:B------:R-:W-:-:S04]  /*1b80*/  FSEL R0, R14, |R3|, !P1 ;  /* 0x400000030e007208 */ /* 0x000fc80004800000 */
[----:B------:R-:W-:-:S04]  /*1b90*/  FSEL R0, R15, R0, !P1 ;  /* 0x000000000f007208 */ /* 0x000fc80004800000 */
[----:B------:R-:W-:-:S07]  /*1ba0*/  FSEL R0, R13, -R0, P0 ;  /* 0x800000000d007208 */ /* 0x000fce0000000000 */
.L_x_12:
[----:B------:R-:W0:Y:S01]  /*1bb0*/  LDCU UR7, c[0x0][0x384] ;  /* 0x00007080ff0777ac */ /* 0x000e220008000800 */
[----:B------:R-:W-:-:S04]  /*1bc0*/  UIADD3 UR4, UPT, UPT, UR4, 0x1, URZ ;  /* 0x0000000104047890 */ /* 0x000fc8000fffe0ff */
[----:B0-----:R-:W-:-:S09]  /*1bd0*/  UISETP.NE.AND UP0, UPT, UR4, UR7, UPT ;  /* 0x000000070400728c */ /* 0x001fd2000bf05270 */
[----:B------:R-:W-:Y:S05]  /*1be0*/  BRA.U UP0, `(.L_x_11) ;  /* 0xfffffff100547547 */ /* 0x000fea000b83ffff */
.L_x_0:
[----:B------:R-:W0:Y:S01]  /*1bf0*/  F2F.F64.F32 R2, R0 ;  /* 0x0000000000027310 */ /* 0x000e220000201800 */
[----:B------:R-:W-:Y:S01]  /*1c00*/  MOV R8, 0x0 ;  /* 0x0000000000087802 */ /* 0x000fe20000000f00 */
[----:B------:R-:W1:Y:S01]  /*1c10*/  LDCU.64 UR4, c[0x4][0x8] ;  /* 0x01000100ff0477ac */ /* 0x000e620008000a00 */
[----:B------:R-:W-:Y:S01]  /*1c20*/  MOV R6, UR9 ;  /* 0x0000000900067c02 */ /* 0x000fe20008000f00 */
[----:B------:R-:W-:-:S03]  /*1c30*/  IMAD.U32 R7, RZ, RZ, UR10 ;  /* 0x0000000aff077e24 */ /* 0x000fc6000f8e00ff */
[----:B------:R-:W2:Y:S01]  /*1c40*/  LDC.64 R8, c[0x4][R8] ;  /* 0x0100000008087b82 */ /* 0x000ea20000000a00 */
[----:B0-----:R0:W-:Y:S01]  /*1c50*/  STL.64 [R1], R2 ;  /* 0x0000000201007387 */ /* 0x0011e20000100a00 */
[----:B-1----:R-:W-:Y:S02]  /*1c60*/  MOV R4, UR4 ;  /* 0x0000000400047c02 */ /* 0x002fe40008000f00 */
[----:B------:R-:W-:-:S07]  /*1c70*/  MOV R5, UR5 ;  /* 0x0000000500057c02 */ /* 0x000fce0008000f00 */
[----:B------:R-:W-:-:S07]  /*1c80*/  LEPC R20, `(.L_x_22) ;  /* 0x000000001014794e */ /* 0x000fce0000000000 */
[----:B0-2---:R-:W-:Y:S05]  /*1c90*/  CALL.ABS.NOINC R8 ;  /* 0x0000000008007343 */ /* 0x005fea0003c00000 */
.L_x_22:
[----:B------:R-:W-:Y:S05]  /*1ca0*/  EXIT ;  /* 0x000000000000794d */ /* 0x000fea0003800000 */
        .weak           $__internal_0_$__cuda_sm20_sqrt_rn_f32_slowpath
        .type           $__internal_0_$__cuda_sm20_sqrt_rn_f32_slowpath,@function
        .size           $__internal_0_$__cuda_sm20_sqrt_rn_f32_slowpath,($__internal_1_$__cuda_sm3x_div_rn_noftz_f32_slowpath - $__internal_0_$__cuda_sm20_sqrt_rn_f32_slowpath)
$__internal_0_$__cuda_sm20_sqrt_rn_f32_slowpath:
[----:B------:R-:W-:-:S13]  /*1cb0*/  LOP3.LUT P0, RZ, R3, 0x7fffffff, RZ, 0xc0, !PT ;  /* 0x7fffffff03ff7812 */ /* 0x000fda000780c0ff */
[----:B------:R-:W-:Y:S01]  /*1cc0*/  @!P0 MOV R6, R3 ;  /* 0x0000000300068202 */ /* 0x000fe20000000f00 */
[----:B------:R-:W-:Y:S06]  /*1cd0*/  @!P0 BRA `(.L_x_23) ;  /* 0x0000000000448947 */ /* 0x000fec0003800000 */
[----:B------:R-:W-:-:S13]  /*1ce0*/  FSETP.GEU.FTZ.AND P0, PT, R3, RZ, PT ;  /* 0x000000ff0300720b */ /* 0x000fda0003f1e000 */
[----:B------:R-:W-:Y:S01]  /*1cf0*/  @!P0 MOV R6, 0x7fffffff ;  /* 0x7fffffff00068802 */ /* 0x000fe20000000f00 */
[----:B------:R-:W-:Y:S06]  /*1d00*/  @!P0 BRA `(.L_x_23) ;  /* 0x0000000000388947 */ /* 0x000fec0003800000 */
[----:B------:R-:W-:-:S13]  /*1d10*/  FSETP.GTU.FTZ.AND P0, PT, |R3|, +INF , PT ;  /* 0x7f8000000300780b */ /* 0x000fda0003f1c200 */
[----:B------:R-:W-:Y:S01]  /*1d20*/  @P0 FADD.FTZ R6, R3, 1 ;  /* 0x3f80000003060421 */ /* 0x000fe20000010000 */
[----:B------:R-:W-:Y:S06]  /*1d30*/  @P0 BRA `(.L_x_23) ;  /* 0x00000000002c0947 */ /* 0x000fec0003800000 */
[----:B------:R-:W-:-:S13]  /*1d40*/  FSETP.NEU.FTZ.AND P0, PT, |R3|, +INF , PT ;  /* 0x7f8000000300780b */ /* 0x000fda0003f1d200 */
[----:B------:R-:W-:Y:S01]  /*1d50*/  @!P0 MOV R6, R3 ;  /* 0x0000000300068202 */ /* 0x000fe20000000f00 */
[----:B------:R-:W-:Y:S06]  /*1d60*/  @!P0 BRA `(.L_x_23) ;  /* 0x0000000000208947 */ /* 0x000fec0003800000 */
[----:B------:R-:W-:-:S04]  /*1d70*/  FFMA R3, R3, 1.84467440737095516160e+19, RZ ;  /* 0x5f80000003037823 */ /* 0x000fc800000000ff */
[----:B------:R-:W0:Y:S02]  /*1d80*/  MUFU.RSQ R6, R3 ;  /* 0x0000000300067308 */ /* 0x000e240000001400 */
[----:B0-----:R-:W-:Y:S01]  /*1d90*/  FMUL.FTZ R16, R3, R6 ;  /* 0x0000000603107220 */ /* 0x001fe20000410000 */
[----:B------:R-:W-:-:S03]  /*1da0*/  FMUL.FTZ R6, R6, 0.5 ;  /* 0x3f00000006067820 */ /* 0x000fc60000410000 */
[----:B------:R-:W-:-:S04]  /*1db0*/  FADD.FTZ R7, -R16, -RZ ;  /* 0x800000ff10077221 */ /* 0x000fc80000010100 */
[----:B------:R-:W-:-:S04]  /*1dc0*/  FFMA R7, R16, R7, R3 ;  /* 0x0000000710077223 */ /* 0x000fc80000000003 */
[----:B------:R-:W-:-:S04]  /*1dd0*/  FFMA R6, R7, R6, R16 ;  /* 0x0000000607067223 */ /* 0x000fc80000000010 */
[----:B------:R-:W-:-:S07]  /*1de0*/  FMUL.FTZ R6, R6, 2.3283064365386962891e-10 ;  /* 0x2f80000006067820 */ /* 0x000fce0000410000 */
.L_x_23:
[----:B------:R-:W-:Y:S01]  /*1df0*/  HFMA2 R7, -RZ, RZ, 0, 0 ;  /* 0x00000000ff077431 */ /* 0x000fe200000001ff */
[----:B------:R-:W-:Y:S02]  /*1e00*/  MOV R16, R6 ;  /* 0x0000000600107202 */ /* 0x000fe40000000f00 */
[----:B------:R-:W-:-:S04]  /*1e10*/  MOV R6, R17 ;  /* 0x0000001100067202 */ /* 0x000fc80000000f00 */
[----:B------:R-:W-:Y:S05]  /*1e20*/  RET.REL.NODEC R6 `(_Z7computefiifffffffffffffffffffff) ;  /* 0xffffffe006747950 */ /* 0x000fea0003c3ffff */
        .weak           $__internal_1_$__cuda_sm3x_div_rn_noftz_f32_slowpath
        .type           $__internal_1_$__cuda_sm3x_div_rn_noftz_f32_slowpath,@function
        .size           $__internal_1_$__cuda_sm3x_div_rn_noftz_f32_slowpath,(.L_x_35 - $__internal_1_$__cuda_sm3x_div_rn_noftz_f32_slowpath)
$__internal_1_$__cuda_sm3x_div_rn_noftz_f32_slowpath:
[----:B------:R-:W-:Y:S02]  /*1e30*/  SHF.R.U32.HI R20, RZ, 0x17, R3 ;  /* 0x00000017ff147819 */ /* 0x000fe40000011603 */
[----:B------:R-:W-:Y:S02]  /*1e40*/  SHF.R.U32.HI R22, RZ, 0x17, R2 ;  /* 0x00000017ff167819 */ /* 0x000fe40000011602 */
[----:B------:R-:W-:Y:S02]  /*1e50*/  LOP3.LUT R20, R20, 0xff, RZ, 0xc0, !PT ;  /* 0x000000ff14147812 */ /* 0x000fe400078ec0ff */
[----:B------:R-:W-:Y:S02]  /*1e60*/  LOP3.LUT R22, R22, 0xff, RZ, 0xc0, !PT ;  /* 0x000000ff16167812 */ /* 0x000fe400078ec0ff */
[----:B------:R-:W-:Y:S02]  /*1e70*/  IADD3 R24, PT, PT, R20, -0x1, RZ ;  /* 0xffffffff14187810 */ /* 0x000fe40007ffe0ff */
[----:B------:R-:W-:-:S02]  /*1e80*/  IADD3 R23, PT, PT, R22, -0x1, RZ ;  /* 0xffffffff16177810 */ /* 0x000fc40007ffe0ff */
[----:B------:R-:W-:-:S04]  /*1e90*/  ISETP.GT.U32.AND P0, PT, R24, 0xfd, PT ;  /* 0x000000fd1800780c */ /* 0x000fc80003f04070 */
[----:B------:R-:W-:-:S13]  /*1ea0*/  ISETP.GT.U32.OR P0, PT, R23, 0xfd, P0 ;  /* 0x000000fd1700780c */ /* 0x000fda0000704470 */
[----:B------:R-:W-:Y:S01]  /*1eb0*/  @!P0 MOV R21, RZ ;  /* 0x000000ff00158202 */ /* 0x000fe20000000f00 */
[----:B------:R-:W-:Y:S06]  /*1ec0*/  @!P0 BRA `(.L_x_24) ;  /* 0x00000000005c8947 */ /* 0x000fec0003800000 */
[----:B------:R-:W-:Y:S02]  /*1ed0*/  FSETP.GTU.FTZ.AND P0, PT, |R2|, +INF , PT ;  /* 0x7f8000000200780b */ /* 0x000fe40003f1c200 */
[----:B------:R-:W-:-:S04]  /*1ee0*/  FSETP.GTU.FTZ.AND P1, PT, |R3|, +INF , PT ;  /* 0x7f8000000300780b */ /* 0x000fc80003f3c200 */
[----:B------:R-:W-:-:S13]  /*1ef0*/  PLOP3.LUT P0, PT, P0, P1, PT, 0xf8, 0x8f ;  /* 0x00000000008f781c */ /* 0x000fda0000703f70 */
[----:B------:R-:W-:Y:S05]  /*1f00*/  @P0 BRA `(.L_x_25) ;  /* 0x0000000400540947 */ /* 0x000fea0003800000 */
[----:B------:R-:W-:-:S13]  /*1f10*/  LOP3.LUT P0, RZ, R3, 0x7fffffff, R2, 0xc8, !PT ;  /* 0x7fffffff03ff7812 */ /* 0x000fda000780c802 */
[----:B------:R-:W-:Y:S05]  /*1f20*/  @!P0 BRA `(.L_x_26) ;  /* 0x0000000400408947 */ /* 0x000fea0003800000 */
[C---:B------:R-:W-:Y:S02]  /*1f30*/  FSETP.NEU.FTZ.AND P4, PT, |R2|.reuse, +INF , PT ;  /* 0x7f8000000200780b */ /* 0x040fe40003f9d200 */
[----:B------:R-:W-:Y:S02]  /*1f40*/  FSETP.NEU.FTZ.AND P1, PT, |R3|, +INF , PT ;  /* 0x7f8000000300780b */ /* 0x000fe40003f3d200 */
[----:B------:R-:W-:-:S11]  /*1f50*/  FSETP.NEU.FTZ.AND P0, PT, |R2|, +INF , PT ;  /* 0x7f8000000200780b */ /* 0x000fd60003f1d200 */
[----:B------:R-:W-:Y:S05]  /*1f60*/  @!P1 BRA !P4, `(.L_x_26) ;  /* 0x0000000400309947 */ /* 0x000fea0006000000 */
[----:B------:R-:W-:-:S04]  /*1f70*/  LOP3.LUT P4, RZ, R2, 0x7fffffff, RZ, 0xc0, !PT ;  /* 0x7fffffff02ff7812 */ /* 0x000fc8000788c0ff */
[----:B------:R-:W-:-:S13]  /*1f80*/  PLOP3.LUT P1, PT, P1, P4, PT, 0x2f, 0xf2 ;  /* 0x0000000000f2781c */ /* 0x000fda0000f28577 */
[----:B------:R-:W-:Y:S05]  /*1f90*/  @P1 BRA `(.L_x_27) ;  /* 0x0000000400181947 */ /* 0x000fea0003800000 */
[----:B------:R-:W-:-:S04]  /*1fa0*/  LOP3.LUT P1, RZ, R3, 0x7fffffff, RZ, 0xc0, !PT ;  /* 0x7fffffff03ff7812 */ /* 0x000fc8000782c0ff */
[----:B------:R-:W-:-:S13]  /*1fb0*/  PLOP3.LUT P0, PT, P0, P1, PT, 0x2f, 0xf2 ;  /* 0x0000000000f2781c */ /* 0x000fda0000702577 */
[----:B------:R-:W-:Y:S05]  /*1fc0*/  @P0 BRA `(.L_x_28) ;  /* 0x0000000000fc0947 */ /* 0x000fea0003800000 */
[----:B------:R-:W-:Y:S02]  /*1fd0*/  ISETP.GE.AND P0, PT, R23, RZ, PT ;  /* 0x000000ff1700720c */ /* 0x000fe40003f06270 */
[----:B------:R-:W-:-:S11]  /*1fe0*/  ISETP.GE.AND P1, PT, R24, RZ, PT ;  /* 0x000000ff1800720c */ /* 0x000fd60003f26270 */
[----:B------:R-:W-:Y:S01]  /*1ff0*/  @P0 MOV R21, RZ ;  /* 0x000000ff00150202 */ /* 0x000fe20000000f00 */
[----:B------:R-:W-:Y:S01]  /*2000*/  @!P0 FFMA R2, R2, 1.84467440737095516160e+19, RZ ;  /* 0x5f80000002028823 */ /* 0x000fe200000000ff */
[----:B------:R-:W-:Y:S01]  /*2010*/  @!P0 MOV R21, 0xffffffc0 ;  /* 0xffffffc000158802 */ /* 0x000fe20000000f00 */
[----:B------:R-:W-:-:S04]  /*2020*/  @!P1 FFMA R3, R3, 1.84467440737095516160e+19, RZ ;  /* 0x5f80000003039823 */ /* 0x000fc800000000ff */
[----:B------:R-:W-:-:S07]  /*2030*/  @!P1 VIADD R21, R21, 0x40 ;  /* 0x0000004015159836 */ /* 0x000fce0000000000 */
.L_x_24:
[----:B------:R-:W-:Y:S02]  /*2040*/  LEA R24, R20, 0xc0800000, 0x17 ;  /* 0xc080000014187811 */ /* 0x000fe400078eb8ff */
[----:B------:R-:W-:Y:S02]  /*2050*/  IADD3 R23, PT, PT, R22, -0x7f, RZ ;  /* 0xffffff8116177810 */ /* 0x000fe40007ffe0ff */
[----:B------:R-:W-:-:S03]  /*2060*/  IADD3 R24, PT, PT, -R24, R3, RZ ;  /* 0x0000000318187210 */ /* 0x000fc60007ffe1ff */
[C---:B------:R-:W-:Y:S01]  /*2070*/  IMAD R2, R23.reuse, -0x800000, R2 ;  /* 0xff80000017027824 */ /* 0x040fe200078e0202 */
[----:B------:R0:W1:Y:S01]  /*2080*/  MUFU.RCP R26, R24 ;  /* 0x00000018001a7308 */ /* 0x0000620000001000 */
[----:B------:R-:W-:Y:S01]  /*2090*/  FADD.FTZ R25, -R24, -RZ ;  /* 0x800000ff18197221 */ /* 0x000fe20000010100 */
[----:B0-----:R-:W-:-:S04]  /*20a0*/  IADD3 R24, PT, PT, R23, 0x7f, -R20 ;  /* 0x0000007f17187810 */ /* 0x001fc80007ffe814 */
[----:B------:R-:W-:Y:S01]  /*20b0*/  IADD3 R21, PT, PT, R24, R21, RZ ;  /* 0x0000001518157210 */ /* 0x000fe20007ffe0ff */
[----:B-1----:R-:W-:-:S04]  /*20c0*/  FFMA R3, R26, R25, 1 ;  /* 0x3f8000001a037423 */ /* 0x002fc80000000019 */
[----:B------:R-:W-:-:S04]  /*20d0*/  FFMA R3, R26, R3, R26 ;  /* 0x000000031a037223 */ /* 0x000fc8000000001a */
[----:B------:R-:W-:-:S04]  /*20e0*/  FFMA R22, R2, R3, RZ ;  /* 0x0000000302167223 */ /* 0x000fc800000000ff */
[----:B------:R-:W-:-:S04]  /*20f0*/  FFMA R26, R25, R22, R2 ;  /* 0x00000016191a7223 */ /* 0x000fc80000000002 */
[----:B------:R-:W-:-:S04]  /*2100*/  FFMA R22, R3, R26, R22 ;  /* 0x0000001a03167223 */ /* 0x000fc80000000016 */
[----:B------:R-:W-:-:S04]  /*2110*/  FFMA R25, R25, R22, R2 ;  /* 0x0000001619197223 */ /* 0x000fc80000000002 */
[----:B------:R-:W-:-:S05]  /*2120*/  FFMA R2, R3, R25, R22 ;  /* 0x0000001903027223 */ /* 0x000fca0000000016 */
[----:B------:R-:W-:-:S04]  /*2130*/  SHF.R.U32.HI R20, RZ, 0x17, R2 ;  /* 0x00000017ff147819 */ /* 0x000fc80000011602 */
[----:B------:R-:W-:-:S04]  /*2140*/  LOP3.LUT R20, R20, 0xff, RZ, 0xc0, !PT ;  /* 0x000000ff14147812 */ /* 0x000fc800078ec0ff */
[----:B------:R-:W-:-:S04]  /*2150*/  IADD3 R20, PT, PT, R20, R21, RZ ;  /* 0x0000001514147210 */ /* 0x000fc80007ffe0ff */
[----:B------:R-:W-:-:S04]  /*2160*/  IADD3 R23, PT, PT, R20, -0x1, RZ ;  /* 0xffffffff14177810 */ /* 0x000fc80007ffe0ff */
[----:B------:R-:W-:-:S13]  /*2170*/  ISETP.GE.U32.AND P0, PT, R23, 0xfe, PT ;  /* 0x000000fe1700780c */ /* 0x000fda0003f06070 */
[----:B------:R-:W-:Y:S05]  /*2180*/  @!P0 BRA `(.L_x_29) ;  /* 0x0000000000808947 */ /* 0x000fea0003800000 */
[----:B------:R-:W-:-:S13]  /*2190*/  ISETP.GT.AND P0, PT, R20, 0xfe, PT ;  /* 0x000000fe1400780c */ /* 0x000fda0003f04270 */
[----:B------:R-:W-:Y:S05]  /*21a0*/  @P0 BRA `(.L_x_30) ;  /* 0x00000000006c0947 */ /* 0x000fea0003800000 */
[----:B------:R-:W-:-:S13]  /*21b0*/  ISETP.GE.AND P0, PT, R20, 0x1, PT ;  /* 0x000000011400780c */ /* 0x000fda0003f06270 */
[----:B------:R-:W-:Y:S05]  /*21c0*/  @P0 BRA `(.L_x_31) ;  /* 0x0000000000740947 */ /* 0x000fea0003800000 */
[----:B------:R-:W-:Y:S02]  /*21d0*/  ISETP.GE.AND P0, PT, R20, -0x18, PT ;  /* 0xffffffe81400780c */ /* 0x000fe40003f06270 */
[----:B------:R-:W-:-:S11]  /*21e0*/  LOP3.LUT R2, R2, 0x80000000, RZ, 0xc0, !PT ;  /* 0x8000000002027812 */ /* 0x000fd600078ec0ff */
[----:B------:R-:W-:Y:S05]  /*21f0*/  @!P0 BRA `(.L_x_31) ;  /* 0x0000000000688947 */ /* 0x000fea0003800000 */
[-CC-:B------:R-:W-:Y:S01]  /*2200*/  FFMA.RZ R21, R3, R25.reuse, R22.reuse ;  /* 0x0000001903157223 */ /* 0x180fe2000000c016 */
[C---:B------:R-:W-:Y:S02]  /*2210*/  IADD3 R24, PT, PT, R20.reuse, 0x20, RZ ;  /* 0x0000002014187810 */ /* 0x040fe40007ffe0ff */
[C---:B------:R-:W-:Y:S02]  /*2220*/  ISETP.NE.AND P4, PT, R20.reuse, RZ, PT ;  /* 0x000000ff1400720c */ /* 0x040fe40003f85270 */
[----:B------:R-:W-:Y:S01]  /*2230*/  LOP3.LUT R23, R21, 0x7fffff, RZ, 0xc0, !PT ;  /* 0x007fffff15177812 */ /* 0x000fe200078ec0ff */
[CCC-:B------:R-:W-:Y:S01]  /*2240*/  FFMA.RP R21, R3.reuse, R25.reuse, R22.reuse ;  /* 0x0000001903157223 */ /* 0x1c0fe20000008016 */
[----:B------:R-:W-:Y:S01]  /*2250*/  FFMA.RM R22, R3, R25, R22 ;  /* 0x0000001903167223 */ /* 0x000fe20000004016 */
[----:B------:R-:W-:Y:S02]  /*2260*/  ISETP.NE.AND P1, PT, R20, RZ, PT ;  /* 0x000000ff1400720c */ /* 0x000fe40003f25270 */
[----:B------:R-:W-:-:S02]  /*2270*/  LOP3.LUT R23, R23, 0x800000, RZ, 0xfc, !PT ;  /* 0x0080000017177812 */ /* 0x000fc400078efcff */
[----:B------:R-:W-:Y:S02]  /*2280*/  IADD3 R20, PT, PT, -R20, RZ, RZ ;  /* 0x000000ff14147210 */ /* 0x000fe40007ffe1ff */
[----:B------:R-:W-:Y:S02]  /*2290*/  SHF.L.U32 R24, R23, R24, RZ ;  /* 0x0000001817187219 */ /* 0x000fe400000006ff */
[----:B------:R-:W-:Y:S02]  /*22a0*/  FSETP.NEU.FTZ.AND P0, PT, R21, R22, PT ;  /* 0x000000161500720b */ /* 0x000fe40003f1d000 */
[----:B------:R-:W-:Y:S02]  /*22b0*/  SEL R20, R20, RZ, P4 ;  /* 0x000000ff14147207 */ /* 0x000fe40002000000 */
[----:B------:R-:W-:Y:S02]  /*22c0*/  ISETP.NE.AND P1, PT, R24, RZ, P1 ;  /* 0x000000ff1800720c */ /* 0x000fe40000f25270 */
[----:B------:R-:W-:-:S02]  /*22d0*/  SHF.R.U32.HI R20, RZ, R20, R23 ;  /* 0x00000014ff147219 */ /* 0x000fc40000011617 */
[----:B------:R-:W-:Y:S02]  /*22e0*/  PLOP3.LUT P0, PT, P0, P1, PT, 0xf8, 0x8f ;  /* 0x00000000008f781c */ /* 0x000fe40000703f70 */
[----:B------:R-:W-:Y:S02]  /*22f0*/  SHF.R.U32.HI R22, RZ, 0x1, R20 ;  /* 0x00000001ff167819 */ /* 0x000fe40000011614 */
[----:B------:R-:W-:-:S04]  /*2300*/  SEL R3, RZ, 0x1, !P0 ;  /* 0x00000001ff037807 */ /* 0x000fc80004000000 */
[----:B------:R-:W-:-:S04]  /*2310*/  LOP3.LUT R3, R3, 0x1, R22, 0xf8, !PT ;  /* 0x0000000103037812 */ /* 0x000fc800078ef816 */
[----:B------:R-:W-:-:S04]  /*2320*/  LOP3.LUT R3, R3, R20, RZ, 0xc0, !PT ;  /* 0x0000001403037212 */ /* 0x000fc800078ec0ff */
[----:B------:R-:W-:-:S04]  /*2330*/  IADD3 R3, PT, PT, R22, R3, RZ ;  /* 0x0000000316037210 */ /* 0x000fc80007ffe0ff */
[----:B------:R-:W-:Y:S01]  /*2340*/  LOP3.LUT R2, R3, R2, RZ, 0xfc, !PT ;  /* 0x0000000203027212 */ /* 0x000fe200078efcff */
[----:B------:R-:W-:Y:S06]  /*2350*/  BRA `(.L_x_31) ;  /* 0x0000000000107947 */ /* 0x000fec0003800000 */
.L_x_30:
[----:B------:R-:W-:-:S04]  /*2360*/  LOP3.LUT R2, R2, 0x80000000, RZ, 0xc0, !PT ;  /* 0x8000000002027812 */ /* 0x000fc800078ec0ff */
[----:B------:R-:W-:Y:S01]  /*2370*/  LOP3.LUT R2, R2, 0x7f800000, RZ, 0xfc, !PT ;  /* 0x7f80000002027812 */ /* 0x000fe200078efcff */
[----:B------:R-:W-:Y:S06]  /*2380*/  BRA `(.L_x_31) ;  /* 0x0000000000047947 */ /* 0x000fec0003800000 */
.L_x_29:
[----:B------:R-:W-:-:S07]  /*2390*/  LEA R2, R21, R2, 0x17 ;  /* 0x0000000215027211 */ /* 0x000fce00078eb8ff */
.L_x_31:
[----:B------:R-:W-:Y:S01]  /*23a0*/  R2UR UR7, R2 ;  /* 0x00000000020772ca */ /* 0x000fe200000e0000 */
[----:B------:R-:W-:-:S14]  /*23b0*/  BRA `(.L_x_32) ;  /* 0x0000000000307947 */ /* 0x000fdc0003800000 */
.L_x_28:
[----:B------:R-:W-:-:S04]  /*23c0*/  LOP3.LUT R2, R3, 0x80000000, R2, 0x48, !PT ;  /* 0x8000000003027812 */ /* 0x000fc800078e4802 */
[----:B------:R-:W-:-:S04]  /*23d0*/  LOP3.LUT R2, R2, 0x7f800000, RZ, 0xfc, !PT ;  /* 0x7f80000002027812 */ /* 0x000fc800078efcff */
[----:B------:R-:W-:Y:S01]  /*23e0*/  R2UR UR7, R2 ;  /* 0x00000000020772ca */ /* 0x000fe200000e0000 */
[----:B------:R-:W-:-:S14]  /*23f0*/  BRA `(.L_x_32) ;  /* 0x0000000000207947 */ /* 0x000fdc0003800000 */
.L_x_27:
[----:B------:R-:W-:-:S04]  /*2400*/  LOP3.LUT R2, R3, 0x80000000, R2, 0x48, !PT ;  /* 0x8000000003027812 */ /* 0x000fc800078e4802 */
[----:B------:R-:W-:Y:S01]  /*2410*/  R2UR UR7, R2 ;  /* 0x00000000020772ca */ /* 0x000fe200000e0000 */
[----:B------:R-:W-:-:S14]  /*2420*/  BRA `(.L_x_32) ;  /* 0x0000000000147947 */ /* 0x000fdc0003800000 */
.L_x_26:
[----:B------:R-:W0:Y:S02]  /*2430*/  MUFU.RSQ R2, -QNAN ;  /* 0xffc0000000027908 */ /* 0x000e240000001400 */
[----:B0-----:R-:W-:Y:S01]  /*2440*/  R2UR UR7, R2 ;  /* 0x00000000020772ca */ /* 0x001fe200000e0000 */
[----:B------:R-:W-:-:S14]  /*2450*/  BRA `(.L_x_32) ;  /* 0x0000000000087947 */ /* 0x000fdc0003800000 */
.L_x_25:
[----:B------:R-:W-:-:S05]  /*2460*/  FADD.FTZ R2, R2, R3 ;  /* 0x0000000302027221 */ /* 0x000fca0000010000 */
[----:B------:R-:W-:-:S15]  /*2470*/  R2UR UR7, R2 ;  /* 0x00000000020772ca */ /* 0x000fde00000e0000 */
.L_x_32:
[----:B------:R-:W-:Y:S01]  /*2480*/  HFMA2 R3, -RZ, RZ, 0, 0 ;  /* 0x00000000ff037431 */ /* 0x000fe200000001ff */
[----:B------:R-:W-:-:S04]  /*2490*/  MOV R2, R19 ;  /* 0x0000001300027202 */ /* 0x000fc80000000f00 */
[----:B------:R-:W-:Y:S05]  /*24a0*/  RET.REL.NODEC R2 `(_Z7computefiifffffffffffffffffffff) ;  /* 0xffffffd802d47950 */ /* 0x000fea0003c3ffff */
.L_x_33:
[----:B------:R-:W-:-:S00]  /*24b0*/  BRA `(.L_x_33) ;  /* 0xfffffffc00fc7947 */ /* 0x000fc0000383ffff */
[----:B------:R-:W-:-:S00]  /*24c0*/  NOP ;  /* 0x0000000000007918 */ /* 0x000fc00000000000 */
        /* <DEDUP_REMOVED lines=11> */
.L_x_35:


//--------------------- .nv.global.init           --------------------------
	.section	.nv.global.init,"aw",@progbits
.nv.global.init:
	.type		$str,@object
	.size		$str,(.L_0 - $str)
$str:
        /*0000*/ 	.byte	0x25, 0x2e, 0x31, 0x37, 0x67, 0x0a, 0x00
.L_0:


//--------------------- .nv.shared.reserved.0     --------------------------
	.section	.nv.shared.reserved.0,"aw",@nobits
	.weak		__nv_reservedSMEM_offset_0_alias
	.size		__nv_reservedSMEM_offset_0_alias, 0, 64
	.other		__nv_reservedSMEM_offset_0_alias,@"STO_CUDA_RESERVED_SHARED STV_DEFAULT"
__nv_reservedSMEM_offset_0_alias:
	.zero		0
	.zero		64


//--------------------- .nv.constant0._Z7computefiifffffffffffffffffffff --------------------------
	.section	.nv.constant0._Z7computefiifffffffffffffffffffff,"a",@progbits
	.sectionflags	@""
	.align	4
.nv.constant0._Z7computefiifffffffffffffffffffff:
	.zero		992


//--------------------- SYMBOLS --------------------------

	.type		.nv.reservedSmem.offset0,@object
	.size		.nv.reservedSmem.offset0,0x4
	.type		vprintf,@function
